//
// Generated by NVIDIA NVVM Compiler
//
// Compiler Build ID: CL-36424714
// Cuda compilation tools, release 13.0, V13.0.88
// Based on NVVM 20.0.0
//

.version 9.0
.target sm_100
.address_size 64

	// .globl	_Z10copyKernelPhS_ii

.visible .entry _Z10copyKernelPhS_ii(
	.param .u64 .ptr .align 1 _Z10copyKernelPhS_ii_param_0,
	.param .u64 .ptr .align 1 _Z10copyKernelPhS_ii_param_1,
	.param .u32 _Z10copyKernelPhS_ii_param_2,
	.param .u32 _Z10copyKernelPhS_ii_param_3
)
{
	.reg .pred 	%p<2>;
	.reg .b16 	%rs<4>;
	.reg .b32 	%r<9>;
	.reg .b64 	%rd<14>;

	ld.param.u64 	%rd1, [_Z10copyKernelPhS_ii_param_0];
	ld.param.u64 	%rd2, [_Z10copyKernelPhS_ii_param_1];
	ld.param.u32 	%r2, [_Z10copyKernelPhS_ii_param_2];
	ld.param.u32 	%r3, [_Z10copyKernelPhS_ii_param_3];
	mov.u32 	%r4, %ctaid.x;
	mov.u32 	%r5, %ntid.x;
	mov.u32 	%r6, %tid.x;
	mad.lo.s32 	%r1, %r4, %r5, %r6;
	setp.ge.s32 	%p1, %r1, %r3;
	@%p1 bra 	$L__BB0_2;
	cvta.to.global.u64 	%rd3, %rd1;
	cvta.to.global.u64 	%rd4, %rd2;
	cvt.s64.s32 	%rd5, %r1;
	add.s64 	%rd6, %rd3, %rd5;
	ld.global.u8 	%rs1, [%rd6];
	mul.lo.s32 	%r7, %r2, %r3;
	mad.lo.s32 	%r8, %r7, 3, %r1;
	cvt.s64.s32 	%rd7, %r8;
	add.s64 	%rd8, %rd4, %rd7;
	st.global.u8 	[%rd8], %rs1;
	cvt.s64.s32 	%rd9, %r3;
	add.s64 	%rd10, %rd6, %rd9;
	ld.global.u8 	%rs2, [%rd10];
	add.s64 	%rd11, %rd8, %rd9;
	st.global.u8 	[%rd11], %rs2;
	add.s64 	%rd12, %rd10, %rd9;
	ld.global.u8 	%rs3, [%rd12];
	add.s64 	%rd13, %rd11, %rd9;
	st.global.u8 	[%rd13], %rs3;
$L__BB0_2:
	ret;

}
	// .globl	_Z11resizKernelPhPfS0_iiii
.visible .entry _Z11resizKernelPhPfS0_iiii(
	.param .u64 .ptr .align 1 _Z11resizKernelPhPfS0_iiii_param_0,
	.param .u64 .ptr .align 1 _Z11resizKernelPhPfS0_iiii_param_1,
	.param .u64 .ptr .align 1 _Z11resizKernelPhPfS0_iiii_param_2,
	.param .u32 _Z11resizKernelPhPfS0_iiii_param_3,
	.param .u32 _Z11resizKernelPhPfS0_iiii_param_4,
	.param .u32 _Z11resizKernelPhPfS0_iiii_param_5,
	.param .u32 _Z11resizKernelPhPfS0_iiii_param_6
)
{
	.reg .pred 	%p<18>;
	.reg .b16 	%rs<7>;
	.reg .b32 	%r<56>;
	.reg .b32 	%f<60>;
	.reg .b64 	%rd<26>;
	.reg .b64 	%fd<7>;

	ld.param.u32 	%r5, [_Z11resizKernelPhPfS0_iiii_param_3];
	ld.param.u32 	%r6, [_Z11resizKernelPhPfS0_iiii_param_4];
	ld.param.u32 	%r7, [_Z11resizKernelPhPfS0_iiii_param_5];
	mov.u32 	%r9, %ctaid.x;
	mov.u32 	%r10, %ntid.x;
	mov.u32 	%r11, %tid.x;
	mad.lo.s32 	%r1, %r9, %r10, %r11;
	mul.lo.s32 	%r2, %r6, %r5;
	rem.s32 	%r3, %r1, %r2;
	div.s32 	%r4, %r3, %r5;
	setp.lt.s32 	%p1, %r5, 0;
	setp.ge.s32 	%p2, %r4, %r6;
	or.pred  	%p3, %p1, %p2;
	@%p3 bra 	$L__BB1_2;
	ld.param.u32 	%r55, [_Z11resizKernelPhPfS0_iiii_param_6];
	ld.param.u64 	%rd25, [_Z11resizKernelPhPfS0_iiii_param_2];
	ld.param.u64 	%rd24, [_Z11resizKernelPhPfS0_iiii_param_1];
	ld.param.u64 	%rd23, [_Z11resizKernelPhPfS0_iiii_param_0];
	div.s32 	%r12, %r1, %r2;
	cvta.to.global.u64 	%rd4, %rd23;
	cvta.to.global.u64 	%rd5, %rd24;
	cvta.to.global.u64 	%rd6, %rd25;
	cvt.rn.f32.s32 	%f1, %r55;
	cvt.rn.f32.s32 	%f2, %r6;
	div.rn.f32 	%f3, %f1, %f2;
	cvt.rn.f32.s32 	%f4, %r7;
	cvt.rn.f32.u32 	%f5, %r5;
	div.rn.f32 	%f6, %f4, %f5;
	rem.s32 	%r13, %r3, %r5;
	cvt.rn.f32.s32 	%f7, %r13;
	mul.f32 	%f8, %f6, %f7;
	cvt.rn.f32.s32 	%f9, %r4;
	mul.f32 	%f10, %f3, %f9;
	cvt.rmi.f32.f32 	%f11, %f8;
	setp.lt.f32 	%p4, %f11, 0f00000000;
	setp.gt.f32 	%p5, %f11, %f4;
	selp.f32 	%f12, %f4, %f11, %p5;
	selp.f32 	%f13, 0f00000000, %f12, %p4;
	cvt.rzi.s32.f32 	%r14, %f13;
	cvt.rmi.f32.f32 	%f14, %f10;
	setp.lt.f32 	%p6, %f14, 0f00000000;
	setp.gt.f32 	%p7, %f14, %f1;
	selp.f32 	%f15, %f1, %f14, %p7;
	selp.f32 	%f16, 0f00000000, %f15, %p6;
	cvt.rzi.s32.f32 	%r15, %f16;
	cvt.rpi.f32.f32 	%f17, %f8;
	setp.lt.f32 	%p8, %f17, 0f00000000;
	setp.gt.f32 	%p9, %f17, %f4;
	selp.f32 	%f18, %f4, %f17, %p9;
	selp.f32 	%f19, 0f00000000, %f18, %p8;
	cvt.rzi.s32.f32 	%r16, %f19;
	cvt.rpi.f32.f32 	%f20, %f10;
	setp.lt.f32 	%p10, %f20, 0f00000000;
	setp.gt.f32 	%p11, %f20, %f1;
	selp.f32 	%f21, %f1, %f20, %p11;
	selp.f32 	%f22, 0f00000000, %f21, %p10;
	cvt.rzi.s32.f32 	%r17, %f22;
	mul.lo.s32 	%r18, %r7, 3;
	mul.lo.s32 	%r19, %r18, %r55;
	mul.lo.s32 	%r20, %r19, %r12;
	mad.lo.s32 	%r21, %r15, %r18, %r20;
	mul.lo.s32 	%r22, %r14, 3;
	add.s32 	%r23, %r21, %r22;
	mul.lo.s32 	%r24, %r16, 3;
	add.s32 	%r25, %r21, %r24;
	mad.lo.s32 	%r26, %r17, %r18, %r20;
	add.s32 	%r27, %r26, %r22;
	add.s32 	%r28, %r26, %r24;
	cvt.rn.f32.s32 	%f23, %r14;
	sub.f32 	%f24, %f8, %f23;
	cvt.rn.f32.s32 	%f25, %r15;
	sub.f32 	%f26, %f10, %f25;
	mul.lo.s32 	%r29, %r1, 3;
	mul.wide.s32 	%rd7, %r29, 4;
	add.s64 	%rd8, %rd5, %rd7;
	mul.lo.s32 	%r30, %r12, 3;
	add.s32 	%r31, %r30, 2;
	mad.lo.s32 	%r32, %r2, %r31, %r3;
	mul.wide.s32 	%rd9, %r32, 4;
	add.s64 	%rd10, %rd6, %rd9;
	mul.lo.s32 	%r33, %r30, %r2;
	add.s32 	%r34, %r3, %r2;
	add.s32 	%r35, %r34, %r33;
	mul.wide.s32 	%rd11, %r35, 4;
	add.s64 	%rd12, %rd6, %rd11;
	add.s32 	%r36, %r33, %r3;
	mul.wide.s32 	%rd13, %r36, 4;
	add.s64 	%rd14, %rd6, %rd13;
	cvt.s64.s32 	%rd15, %r23;
	add.s64 	%rd16, %rd4, %rd15;
	ld.global.u8 	%rs1, [%rd16];
	cvt.s64.s32 	%rd17, %r25;
	add.s64 	%rd18, %rd4, %rd17;
	ld.global.u8 	%r37, [%rd18];
	cvt.s64.s32 	%rd19, %r27;
	add.s64 	%rd20, %rd4, %rd19;
	ld.global.u8 	%rs2, [%rd20];
	cvt.s64.s32 	%rd21, %r28;
	add.s64 	%rd22, %rd4, %rd21;
	ld.global.u8 	%r38, [%rd22];
	cvt.rn.f32.u16 	%f27, %rs1;
	cvt.u32.u16 	%r39, %rs1;
	sub.s32 	%r40, %r37, %r39;
	cvt.rn.f32.s32 	%f28, %r40;
	fma.rn.f32 	%f29, %f24, %f28, %f27;
	cvt.rn.f32.u16 	%f30, %rs2;
	cvt.u32.u16 	%r41, %rs2;
	sub.s32 	%r42, %r38, %r41;
	cvt.rn.f32.s32 	%f31, %r42;
	fma.rn.f32 	%f32, %f24, %f31, %f30;
	sub.f32 	%f33, %f32, %f29;
	fma.rn.f32 	%f34, %f26, %f33, %f29;
	setp.lt.f32 	%p12, %f34, 0f00000000;
	setp.gt.f32 	%p13, %f34, 0f437F0000;
	selp.f32 	%f35, 0f437F0000, %f34, %p13;
	selp.f32 	%f36, 0f00000000, %f35, %p12;
	st.global.f32 	[%rd8], %f36;
	cvt.f64.f32 	%fd1, %f36;
	add.f64 	%fd2, %fd1, 0dC05EEB851EB851EC;
	cvt.rn.f32.f64 	%f37, %fd2;
	st.global.f32 	[%rd14], %f37;
	ld.global.u8 	%rs3, [%rd16+1];
	ld.global.u8 	%r43, [%rd18+1];
	ld.global.u8 	%rs4, [%rd20+1];
	ld.global.u8 	%r44, [%rd22+1];
	cvt.rn.f32.u16 	%f38, %rs3;
	cvt.u32.u16 	%r45, %rs3;
	sub.s32 	%r46, %r43, %r45;
	cvt.rn.f32.s32 	%f39, %r46;
	fma.rn.f32 	%f40, %f24, %f39, %f38;
	cvt.rn.f32.u16 	%f41, %rs4;
	cvt.u32.u16 	%r47, %rs4;
	sub.s32 	%r48, %r44, %r47;
	cvt.rn.f32.s32 	%f42, %r48;
	fma.rn.f32 	%f43, %f24, %f42, %f41;
	sub.f32 	%f44, %f43, %f40;
	fma.rn.f32 	%f45, %f26, %f44, %f40;
	setp.lt.f32 	%p14, %f45, 0f00000000;
	setp.gt.f32 	%p15, %f45, 0f437F0000;
	selp.f32 	%f46, 0f437F0000, %f45, %p15;
	selp.f32 	%f47, 0f00000000, %f46, %p14;
	st.global.f32 	[%rd8+4], %f47;
	cvt.f64.f32 	%fd3, %f47;
	add.f64 	%fd4, %fd3, 0dC05D31DB22D0E560;
	cvt.rn.f32.f64 	%f48, %fd4;
	st.global.f32 	[%rd12], %f48;
	ld.global.u8 	%rs5, [%rd16+2];
	ld.global.u8 	%r49, [%rd18+2];
	ld.global.u8 	%rs6, [%rd20+2];
	ld.global.u8 	%r50, [%rd22+2];
	cvt.rn.f32.u16 	%f49, %rs5;
	cvt.u32.u16 	%r51, %rs5;
	sub.s32 	%r52, %r49, %r51;
	cvt.rn.f32.s32 	%f50, %r52;
	fma.rn.f32 	%f51, %f24, %f50, %f49;
	cvt.rn.f32.u16 	%f52, %rs6;
	cvt.u32.u16 	%r53, %rs6;
	sub.s32 	%r54, %r50, %r53;
	cvt.rn.f32.s32 	%f53, %r54;
	fma.rn.f32 	%f54, %f24, %f53, %f52;
	sub.f32 	%f55, %f54, %f51;
	fma.rn.f32 	%f56, %f26, %f55, %f51;
	setp.lt.f32 	%p16, %f56, 0f00000000;
	setp.gt.f32 	%p17, %f56, 0f437F0000;
	selp.f32 	%f57, 0f437F0000, %f56, %p17;
	selp.f32 	%f58, 0f00000000, %f57, %p16;
	st.global.f32 	[%rd8+8], %f58;
	cvt.f64.f32 	%fd5, %f58;
	add.f64 	%fd6, %fd5, 0dC059FC189374BC6A;
	cvt.rn.f32.f64 	%f59, %fd6;
	st.global.f32 	[%rd10], %f59;
$L__BB1_2:
	ret;

}


// ===== COMPILED SASS (sm_100) =====

	.target	sm_100

	.elftype	@"ET_EXEC"


//--------------------- .note.nv.tkinfo           --------------------------
	.section	.note.nv.tkinfo,"",@"SHT_NOTE"
	.sectionflags	@"SHF_NOTE_NV_TKINFO"
	.tkinfo
        /*0018*/ 	.word	0x00000002
        /*0030*/ 	.string	""
        /*0030*/ 	.string	"ptxas"
        /*0030*/ 	.string	"Cuda compilation tools, release 13.0, V13.0.88"
        /*0030*/ 	.string	"Build cuda_13.0.r13.0/compiler.36424714_0"
        /*0030*/ 	.string	"-arch sm_100 -m 64 "



//--------------------- .note.nv.cuinfo           --------------------------
	.section	.note.nv.cuinfo,"",@"SHT_NOTE"
	.sectionflags	@"SHF_NOTE_NV_CUINFO"
        /*0018*/ 	.short	0x0002
        /*001a*/ 	.short	0x0064
        /*001c*/ 	.short	0x0082
	.zero		2


//--------------------- .nv.info                  --------------------------
	.section	.nv.info,"",@"SHT_CUDA_INFO"
	.align	4


	//----- nvinfo : EIATTR_REGCOUNT
	.align		4
        /*0000*/ 	.byte	0x04, 0x2f
        /*0002*/ 	.short	(.L_1 - .L_0)
	.align		4
.L_0:
        /*0004*/ 	.word	index@(_Z10copyKernelPhS_ii)
        /*0008*/ 	.word	0x00000012


	//----- nvinfo : EIATTR_FRAME_SIZE
	.align		4
.L_1:
        /*000c*/ 	.byte	0x04, 0x11
        /*000e*/ 	.short	(.L_3 - .L_2)
	.align		4
.L_2:
        /*0010*/ 	.word	index@(_Z10copyKernelPhS_ii)
        /*0014*/ 	.word	0x00000000


	//----- nvinfo : EIATTR_REGCOUNT
	.align		4
.L_3:
        /*0018*/ 	.byte	0x04, 0x2f
        /*001a*/ 	.short	(.L_5 - .L_4)
	.align		4
.L_4:
        /*001c*/ 	.word	index@(_Z11resizKernelPhPfS0_iiii)
        /*0020*/ 	.word	0x00000020


	//----- nvinfo : EIATTR_FRAME_SIZE
	.align		4
.L_5:
        /*0024*/ 	.byte	0x04, 0x11
        /*0026*/ 	.short	(.L_7 - .L_6)
	.align		4
.L_6:
        /*0028*/ 	.word	index@($__internal_0_$__cuda_sm3x_div_rn_noftz_f32_slowpath)
        /*002c*/ 	.word	0x00000000


	//----- nvinfo : EIATTR_FRAME_SIZE
	.align		4
.L_7:
        /*0030*/ 	.byte	0x04, 0x11
        /*0032*/ 	.short	(.L_9 - .L_8)
	.align		4
.L_8:
        /*0034*/ 	.word	index@(_Z11resizKernelPhPfS0_iiii)
        /*0038*/ 	.word	0x00000000


	//----- nvinfo : EIATTR_MIN_STACK_SIZE
	.align		4
.L_9:
        /*003c*/ 	.byte	0x04, 0x12
        /*003e*/ 	.short	(.L_11 - .L_10)
	.align		4
.L_10:
        /*0040*/ 	.word	index@(_Z11resizKernelPhPfS0_iiii)
        /*0044*/ 	.word	0x00000000


	//----- nvinfo : EIATTR_MIN_STACK_SIZE
	.align		4
.L_11:
        /*0048*/ 	.byte	0x04, 0x12
        /*004a*/ 	.short	(.L_13 - .L_12)
	.align		4
.L_12:
        /*004c*/ 	.word	index@(_Z10copyKernelPhS_ii)
        /*0050*/ 	.word	0x00000000
.L_13:


//--------------------- .nv.compat                --------------------------
	.section	.nv.compat,"",@"SHT_CUDA_COMPAT_INFO"
	.align	4
        /*0000*/ 	.byte	0x02, 0x09, 0x00, 0x00, 0x02, 0x02, 0x01, 0x00, 0x02, 0x05, 0x05, 0x00, 0x03, 0x07, 0x01, 0x01
        /*0010*/ 	.byte	0x02, 0x03, 0x00, 0x00, 0x02, 0x06, 0x01, 0x00, 0x04, 0x0b, 0x08, 0x00, 0x01, 0x00, 0x00, 0x00
        /*0020*/ 	.byte	0x00, 0x00, 0x00, 0x00


//--------------------- .nv.info._Z11resizKernelPhPfS0_iiii --------------------------
	.section	.nv.info._Z11resizKernelPhPfS0_iiii,"",@"SHT_CUDA_INFO"
	.sectionflags	@""
	.align	4


	//----- nvinfo : EIATTR_CUDA_API_VERSION
	.align		4
        /*0000*/ 	.byte	0x04, 0x37
        /*0002*/ 	.short	(.L_15 - .L_14)
.L_14:
        /*0004*/ 	.word	0x00000082


	//----- nvinfo : EIATTR_KPARAM_INFO
	.align		4
.L_15:
        /*0008*/ 	.byte	0x04, 0x17
        /*000a*/ 	.short	(.L_17 - .L_16)
.L_16:
        /*000c*/ 	.word	0x00000000
        /*0010*/ 	.short	0x0006
        /*0012*/ 	.short	0x0024
        /*0014*/ 	.byte	0x00, 0xf0, 0x11, 0x00


	//----- nvinfo : EIATTR_KPARAM_INFO
	.align		4
.L_17:
        /*0018*/ 	.byte	0x04, 0x17
        /*001a*/ 	.short	(.L_19 - .L_18)
.L_18:
        /*001c*/ 	.word	0x00000000
        /*0020*/ 	.short	0x0005
        /*0022*/ 	.short	0x0020
        /*0024*/ 	.byte	0x00, 0xf0, 0x11, 0x00


	//----- nvinfo : EIATTR_KPARAM_INFO
	.align		4
.L_19:
        /*0028*/ 	.byte	0x04, 0x17
        /*002a*/ 	.short	(.L_21 - .L_20)
.L_20:
        /*002c*/ 	.word	0x00000000
        /*0030*/ 	.short	0x0004
        /*0032*/ 	.short	0x001c
        /*0034*/ 	.byte	0x00, 0xf0, 0x11, 0x00


	//----- nvinfo : EIATTR_KPARAM_INFO
	.align		4
.L_21:
        /*0038*/ 	.byte	0x04, 0x17
        /*003a*/ 	.short	(.L_23 - .L_22)
.L_22:
        /*003c*/ 	.word	0x00000000
        /*0040*/ 	.short	0x0003
        /*0042*/ 	.short	0x0018
        /*0044*/ 	.byte	0x00, 0xf0, 0x11, 0x00


	//----- nvinfo : EIATTR_KPARAM_INFO
	.align		4
.L_23:
        /*0048*/ 	.byte	0x04, 0x17
        /*004a*/ 	.short	(.L_25 - .L_24)
.L_24:
        /*004c*/ 	.word	0x00000000
        /*0050*/ 	.short	0x0002
        /*0052*/ 	.short	0x0010
        /*0054*/ 	.byte	0x00, 0xf5, 0x21, 0x00


	//----- nvinfo : EIATTR_KPARAM_INFO
	.align		4
.L_25:
        /*0058*/ 	.byte	0x04, 0x17
        /*005a*/ 	.short	(.L_27 - .L_26)
.L_26:
        /*005c*/ 	.word	0x00000000
        /*0060*/ 	.short	0x0001
        /*0062*/ 	.short	0x0008
        /*0064*/ 	.byte	0x00, 0xf5, 0x21, 0x00


	//----- nvinfo : EIATTR_KPARAM_INFO
	.align		4
.L_27:
        /*0068*/ 	.byte	0x04, 0x17
        /*006a*/ 	.short	(.L_29 - .L_28)
.L_28:
        /*006c*/ 	.word	0x00000000
        /*0070*/ 	.short	0x0000
        /*0072*/ 	.short	0x0000
        /*0074*/ 	.byte	0x00, 0xf5, 0x21, 0x00


	//----- nvinfo : EIATTR_SPARSE_MMA_MASK
	.align		4
.L_29:
        /*0078*/ 	.byte	0x03, 0x50
        /*007a*/ 	.short	0x0000


	//----- nvinfo : EIATTR_MAXREG_COUNT
	.align		4
        /*007c*/ 	.byte	0x03, 0x1b
        /*007e*/ 	.short	0x00ff


	//----- nvinfo : EIATTR_MERCURY_ISA_VERSION
	.align		4
        /*0080*/ 	.byte	0x03, 0x5f
        /*0082*/ 	.short	0x0101


	//----- nvinfo : EIATTR_VRC_CTA_INIT_COUNT
	.align		4
        /*0084*/ 	.byte	0x02, 0x4a
	.zero		1
	.zero		1


	//----- nvinfo : EIATTR_EXIT_INSTR_OFFSETS
	.align		4
        /*0088*/ 	.byte	0x04, 0x1c
        /*008a*/ 	.short	(.L_31 - .L_30)


	//   ....[0]....
.L_30:
        /*008c*/ 	.word	0x000003b0


	//   ....[1]....
        /*0090*/ 	.word	0x00001010


	//----- nvinfo : EIATTR_CRS_STACK_SIZE
	.align		4
.L_31:
        /*0094*/ 	.byte	0x04, 0x1e
        /*0096*/ 	.short	(.L_33 - .L_32)
.L_32:
        /*0098*/ 	.word	0x00000000


	//----- nvinfo : EIATTR_CBANK_PARAM_SIZE
	.align		4
.L_33:
        /*009c*/ 	.byte	0x03, 0x19
        /*009e*/ 	.short	0x0028


	//----- nvinfo : EIATTR_PARAM_CBANK
	.align		4
        /*00a0*/ 	.byte	0x04, 0x0a
        /*00a2*/ 	.short	(.L_35 - .L_34)
	.align		4
.L_34:
        /*00a4*/ 	.word	index@(.nv.constant0._Z11resizKernelPhPfS0_iiii)
        /*00a8*/ 	.short	0x0380
        /*00aa*/ 	.short	0x0028


	//----- nvinfo : EIATTR_SW_WAR
	.align		4
.L_35:
        /*00ac*/ 	.byte	0x04, 0x36
        /*00ae*/ 	.short	(.L_37 - .L_36)
.L_36:
        /*00b0*/ 	.word	0x00000008
.L_37:


//--------------------- .nv.info._Z10copyKernelPhS_ii --------------------------
	.section	.nv.info._Z10copyKernelPhS_ii,"",@"SHT_CUDA_INFO"
	.sectionflags	@""
	.align	4


	//----- nvinfo : EIATTR_CUDA_API_VERSION
	.align		4
        /*0000*/ 	.byte	0x04, 0x37
        /*0002*/ 	.short	(.L_39 - .L_38)
.L_38:
        /*0004*/ 	.word	0x00000082


	//----- nvinfo : EIATTR_KPARAM_INFO
	.align		4
.L_39:
        /*0008*/ 	.byte	0x04, 0x17
        /*000a*/ 	.short	(.L_41 - .L_40)
.L_40:
        /*000c*/ 	.word	0x00000000
        /*0010*/ 	.short	0x0003
        /*0012*/ 	.short	0x0014
        /*0014*/ 	.byte	0x00, 0xf0, 0x11, 0x00


	//----- nvinfo : EIATTR_KPARAM_INFO
	.align		4
.L_41:
        /*0018*/ 	.byte	0x04, 0x17
        /*001a*/ 	.short	(.L_43 - .L_42)
.L_42:
        /*001c*/ 	.word	0x00000000
        /*0020*/ 	.short	0x0002
        /*0022*/ 	.short	0x0010
        /*0024*/ 	.byte	0x00, 0xf0, 0x11, 0x00


	//----- nvinfo : EIATTR_KPARAM_INFO
	.align		4
.L_43:
        /*0028*/ 	.byte	0x04, 0x17
        /*002a*/ 	.short	(.L_45 - .L_44)
.L_44:
        /*002c*/ 	.word	0x00000000
        /*0030*/ 	.short	0x0001
        /*0032*/ 	.short	0x0008
        /*0034*/ 	.byte	0x00, 0xf5, 0x21, 0x00


	//----- nvinfo : EIATTR_KPARAM_INFO
	.align		4
.L_45:
        /*0038*/ 	.byte	0x04, 0x17
        /*003a*/ 	.short	(.L_47 - .L_46)
.L_46:
        /*003c*/ 	.word	0x00000000
        /*0040*/ 	.short	0x0000
        /*0042*/ 	.short	0x0000
        /*0044*/ 	.byte	0x00, 0xf5, 0x21, 0x00


	//----- nvinfo : EIATTR_SPARSE_MMA_MASK
	.align		4
.L_47:
        /*0048*/ 	.byte	0x03, 0x50
        /*004a*/ 	.short	0x0000


	//----- nvinfo : EIATTR_MAXREG_COUNT
	.align		4
        /*004c*/ 	.byte	0x03, 0x1b
        /*004e*/ 	.short	0x00ff


	//----- nvinfo : EIATTR_MERCURY_ISA_VERSION
	.align		4
        /*0050*/ 	.byte	0x03, 0x5f
        /*0052*/ 	.short	0x0101


	//----- nvinfo : EIATTR_VRC_CTA_INIT_COUNT
	.align		4
        /*0054*/ 	.byte	0x02, 0x4a
	.zero		1
	.zero		1


	//----- nvinfo : EIATTR_EXIT_INSTR_OFFSETS
	.align		4
        /*0058*/ 	.byte	0x04, 0x1c
        /*005a*/ 	.short	(.L_49 - .L_48)


	//   ....[0]....
.L_48:
        /*005c*/ 	.word	0x00000070


	//   ....[1]....
        /*0060*/ 	.word	0x00000200


	//----- nvinfo : EIATTR_CBANK_PARAM_SIZE
	.align		4
.L_49:
        /*0064*/ 	.byte	0x03, 0x19
        /*0066*/ 	.short	0x0018


	//----- nvinfo : EIATTR_PARAM_CBANK
	.align		4
        /*0068*/ 	.byte	0x04, 0x0a
        /*006a*/ 	.short	(.L_51 - .L_50)
	.align		4
.L_50:
        /*006c*/ 	.word	index@(.nv.constant0._Z10copyKernelPhS_ii)
        /*0070*/ 	.short	0x0380
        /*0072*/ 	.short	0x0018


	//----- nvinfo : EIATTR_SW_WAR
	.align		4
.L_51:
        /*0074*/ 	.byte	0x04, 0x36
        /*0076*/ 	.short	(.L_53 - .L_52)
.L_52:
        /*0078*/ 	.word	0x00000008
.L_53:


//--------------------- .nv.callgraph             --------------------------
	.section	.nv.callgraph,"",@"SHT_CUDA_CALLGRAPH"
	.align	4
	.sectionentsize	8
	.align		4
        /*0000*/ 	.word	0x00000000
	.align		4
        /*0004*/ 	.word	0xffffffff
	.align		4
        /*0008*/ 	.word	0x00000000
	.align		4
        /*000c*/ 	.word	0xfffffffe
	.align		4
        /*0010*/ 	.word	0x00000000
	.align		4
        /*0014*/ 	.word	0xfffffffd
	.align		4
        /*0018*/ 	.word	0x00000000
	.align		4
        /*001c*/ 	.word	0xfffffffc


//--------------------- .text._Z11resizKernelPhPfS0_iiii --------------------------
	.section	.text._Z11resizKernelPhPfS0_iiii,"ax",@progbits
	.align	128
        .global         _Z11resizKernelPhPfS0_iiii
        .type           _Z11resizKernelPhPfS0_iiii,@function
        .size           _Z11resizKernelPhPfS0_iiii,(.L_x_12 - _Z11resizKernelPhPfS0_iiii)
        .other          _Z11resizKernelPhPfS0_iiii,@"STO_CUDA_ENTRY STV_DEFAULT"
_Z11resizKernelPhPfS0_iiii:
.text._Z11resizKernelPhPfS0_iiii:
[----:B------:R-:W-:Y:S08]  /*0000*/  LDC R1, c[0x0][0x37c] ;  /* 0x0000df00ff017b82 */ /* 0x000ff00000000800 */
[----:B------:R-:W0:Y:S01]  /*0010*/  LDC.64 R2, c[0x0][0x398] ;  /* 0x0000e600ff027b82 */ /* 0x000e220000000a00 */
[----:B------:R-:W1:Y:S07]  /*0020*/  S2R R12, SR_TID.X ;  /* 0x00000000000c7919 */ /* 0x000e6e0000002100 */
[----:B------:R-:W1:Y:S08]  /*0030*/  S2UR UR4, SR_CTAID.X ;  /* 0x00000000000479c3 */ /* 0x000e700000002500 */
[----:B------:R-:W1:Y:S01]  /*0040*/  LDC R13, c[0x0][0x360] ;  /* 0x0000d800ff0d7b82 */ /* 0x000e620000000800 */
[-C--:B0-----:R-:W-:Y:S01]  /*0050*/  IMAD R4, R3, R2.reuse, RZ ;  /* 0x0000000203047224 */ /* 0x081fe200078e02ff */
[----:B------:R-:W-:-:S04]  /*0060*/  IABS R6, R2 ;  /* 0x0000000200067213 */ /* 0x000fc80000000000 */
[-C--:B------:R-:W-:Y:S01]  /*0070*/  IABS R0, R4.reuse ;  /* 0x0000000400007213 */ /* 0x080fe20000000000 */
[----:B------:R-:W0:Y:S01]  /*0080*/  I2F.RP R10, R6 ;  /* 0x00000006000a7306 */ /* 0x000e220000209400 */
[----:B------:R-:W-:Y:S02]  /*0090*/  IABS R11, R4 ;  /* 0x00000004000b7213 */ /* 0x000fe40000000000 */
[----:B------:R-:W-:-:S03]  /*00a0*/  ISETP.NE.AND P2, PT, R4, RZ, PT ;  /* 0x000000ff0400720c */ /* 0x000fc60003f45270 */
[----:B------:R-:W-:Y:S02]  /*00b0*/  IMAD.MOV R11, RZ, RZ, -R11 ;  /* 0x000000ffff0b7224 */ /* 0x000fe400078e0a0b */
[----:B------:R-:W2:Y:S01]  /*00c0*/  I2F.RP R5, R0 ;  /* 0x0000000000057306 */ /* 0x000ea20000209400 */
[----:B-1----:R-:W-:Y:S01]  /*00d0*/  IMAD R13, R13, UR4, R12 ;  /* 0x000000040d0d7c24 */ /* 0x002fe2000f8e020c */
[----:B------:R-:W-:-:S04]  /*00e0*/  LOP3.LUT R12, RZ, R4, RZ, 0x33, !PT ;  /* 0x00000004ff0c7212 */ /* 0x000fc800078e33ff */
[----:B------:R-:W-:Y:S02]  /*00f0*/  ISETP.GE.AND P3, PT, R13, RZ, PT ;  /* 0x000000ff0d00720c */ /* 0x000fe40003f66270 */
[----:B0-----:R-:W-:Y:S08]  /*0100*/  MUFU.RCP R10, R10 ;  /* 0x0000000a000a7308 */ /* 0x001ff00000001000 */
[----:B--2---:R-:W0:Y:S02]  /*0110*/  MUFU.RCP R5, R5 ;  /* 0x0000000500057308 */ /* 0x004e240000001000 */
[----:B0-----:R-:W-:Y:S01]  /*0120*/  VIADD R8, R5, 0xffffffe ;  /* 0x0ffffffe05087836 */ /* 0x001fe20000000000 */
[----:B------:R-:W-:-:S05]  /*0130*/  IABS R5, R13 ;  /* 0x0000000d00057213 */ /* 0x000fca0000000000 */
[----:B------:R0:W1:Y:S02]  /*0140*/  F2I.FTZ.U32.TRUNC.NTZ R9, R8 ;  /* 0x0000000800097305 */ /* 0x000064000021f000 */
[----:B0-----:R-:W-:Y:S02]  /*0150*/  IMAD.MOV.U32 R8, RZ, RZ, RZ ;  /* 0x000000ffff087224 */ /* 0x001fe400078e00ff */
[----:B-1----:R-:W-:-:S04]  /*0160*/  IMAD.MOV R7, RZ, RZ, -R9 ;  /* 0x000000ffff077224 */ /* 0x002fc800078e0a09 */
[----:B------:R-:W-:-:S04]  /*0170*/  IMAD R7, R7, R0, RZ ;  /* 0x0000000007077224 */ /* 0x000fc800078e02ff */
[----:B------:R-:W-:-:S04]  /*0180*/  IMAD.HI.U32 R7, R9, R7, R8 ;  /* 0x0000000709077227 */ /* 0x000fc800078e0008 */
[----:B------:R-:W-:Y:S02]  /*0190*/  IMAD.MOV.U32 R8, RZ, RZ, R5 ;  /* 0x000000ffff087224 */ /* 0x000fe400078e0005 */
[----:B------:R-:W-:Y:S02]  /*01a0*/  VIADD R9, R10, 0xffffffe ;  /* 0x0ffffffe0a097836 */ /* 0x000fe40000000000 */
[----:B------:R-:W-:-:S04]  /*01b0*/  IMAD.HI.U32 R7, R7, R8, RZ ;  /* 0x0000000807077227 */ /* 0x000fc800078e00ff */
[----:B------:R-:W-:Y:S01]  /*01c0*/  IMAD R11, R7, R11, R8 ;  /* 0x0000000b070b7224 */ /* 0x000fe200078e0208 */
[----:B------:R-:W0:Y:S04]  /*01d0*/  F2I.FTZ.U32.TRUNC.NTZ R9, R9 ;  /* 0x0000000900097305 */ /* 0x000e28000021f000 */
[----:B------:R-:W-:Y:S01]  /*01e0*/  ISETP.GT.U32.AND P1, PT, R0, R11, PT ;  /* 0x0000000b0000720c */ /* 0x000fe20003f24070 */
[----:B0-----:R-:W-:-:S12]  /*01f0*/  IMAD.MOV R15, RZ, RZ, -R9 ;  /* 0x000000ffff0f7224 */ /* 0x001fd800078e0a09 */
[--C-:B------:R-:W-:Y:S02]  /*0200*/  @!P1 IMAD.IADD R11, R11, 0x1, -R0.reuse ;  /* 0x000000010b0b9824 */ /* 0x100fe400078e0a00 */
[----:B------:R-:W-:Y:S02]  /*0210*/  IMAD R15, R15, R6, RZ ;  /* 0x000000060f0f7224 */ /* 0x000fe400078e02ff */
[----:B------:R-:W-:Y:S01]  /*0220*/  IMAD.IADD R8, R11, 0x1, -R0 ;  /* 0x000000010b087824 */ /* 0x000fe200078e0a00 */
[----:B------:R-:W-:-:S04]  /*0230*/  ISETP.GT.U32.AND P0, PT, R0, R11, PT ;  /* 0x0000000b0000720c */ /* 0x000fc80003f04070 */
[----:B------:R-:W-:Y:S01]  /*0240*/  SEL R5, R8, R11, !P0 ;  /* 0x0000000b08057207 */ /* 0x000fe20004000000 */
[----:B------:R-:W-:-:S04]  /*0250*/  IMAD.MOV.U32 R8, RZ, RZ, RZ ;  /* 0x000000ffff087224 */ /* 0x000fc800078e00ff */
[----:B------:R-:W-:Y:S02]  /*0260*/  @!P3 IMAD.MOV R5, RZ, RZ, -R5 ;  /* 0x000000ffff05b224 */ /* 0x000fe400078e0a05 */
[----:B------:R-:W-:-:S03]  /*0270*/  IMAD.HI.U32 R8, R9, R15, R8 ;  /* 0x0000000f09087227 */ /* 0x000fc600078e0008 */
[----:B------:R-:W-:-:S04]  /*0280*/  SEL R5, R12, R5, !P2 ;  /* 0x000000050c057207 */ /* 0x000fc80005000000 */
[----:B------:R-:W-:-:S05]  /*0290*/  IABS R10, R5 ;  /* 0x00000005000a7213 */ /* 0x000fca0000000000 */
[----:B------:R-:W-:-:S04]  /*02a0*/  IMAD.MOV.U32 R9, RZ, RZ, R10 ;  /* 0x000000ffff097224 */ /* 0x000fc800078e000a */
[----:B------:R-:W-:-:S04]  /*02b0*/  IMAD.HI.U32 R8, R8, R9, RZ ;  /* 0x0000000908087227 */ /* 0x000fc800078e00ff */
[----:B------:R-:W-:-:S04]  /*02c0*/  IMAD.MOV R10, RZ, RZ, -R8 ;  /* 0x000000ffff0a7224 */ /* 0x000fc800078e0a08 */
[----:B------:R-:W-:-:S05]  /*02d0*/  IMAD R9, R6, R10, R9 ;  /* 0x0000000a06097224 */ /* 0x000fca00078e0209 */
[----:B------:R-:W-:-:S13]  /*02e0*/  ISETP.GT.U32.AND P4, PT, R6, R9, PT ;  /* 0x000000090600720c */ /* 0x000fda0003f84070 */
[----:B------:R-:W-:Y:S02]  /*02f0*/  @!P4 IMAD.IADD R9, R9, 0x1, -R6 ;  /* 0x000000010909c824 */ /* 0x000fe400078e0a06 */
[----:B------:R-:W-:Y:S01]  /*0300*/  @!P4 VIADD R8, R8, 0x1 ;  /* 0x000000010808c836 */ /* 0x000fe20000000000 */
[----:B------:R-:W-:Y:S02]  /*0310*/  ISETP.NE.AND P4, PT, R2, RZ, PT ;  /* 0x000000ff0200720c */ /* 0x000fe40003f85270 */
[----:B------:R-:W-:Y:S02]  /*0320*/  ISETP.GE.U32.AND P0, PT, R9, R6, PT ;  /* 0x000000060900720c */ /* 0x000fe40003f06070 */
[----:B------:R-:W-:-:S04]  /*0330*/  LOP3.LUT R6, R5, R2, RZ, 0x3c, !PT ;  /* 0x0000000205067212 */ /* 0x000fc800078e3cff */
[----:B------:R-:W-:-:S07]  /*0340*/  ISETP.GE.AND P3, PT, R6, RZ, PT ;  /* 0x000000ff0600720c */ /* 0x000fce0003f66270 */
[----:B------:R-:W-:-:S04]  /*0350*/  @P0 VIADD R8, R8, 0x1 ;  /* 0x0000000108080836 */ /* 0x000fc80000000000 */
[----:B------:R-:W-:-:S04]  /*0360*/  IMAD.MOV.U32 R6, RZ, RZ, R8 ;  /* 0x000000ffff067224 */ /* 0x000fc800078e0008 */
[----:B------:R-:W-:Y:S01]  /*0370*/  @!P3 IMAD.MOV R6, RZ, RZ, -R6 ;  /* 0x000000ffff06b224 */ /* 0x000fe200078e0a06 */
[----:B------:R-:W-:-:S04]  /*0380*/  @!P4 LOP3.LUT R6, RZ, R2, RZ, 0x33, !PT ;  /* 0x00000002ff06c212 */ /* 0x000fc800078e33ff */
[----:B------:R-:W-:-:S04]  /*0390*/  ISETP.GE.AND P0, PT, R6, R3, PT ;  /* 0x000000030600720c */ /* 0x000fc80003f06270 */
[----:B------:R-:W-:-:S13]  /*03a0*/  ISETP.LT.OR P0, PT, R2, RZ, P0 ;  /* 0x000000ff0200720c */ /* 0x000fda0000701670 */
[----:B------:R-:W-:Y:S05]  /*03b0*/  @P0 EXIT ;  /* 0x000000000000094d */ /* 0x000fea0003800000 */
[----:B------:R-:W0:Y:S01]  /*03c0*/  LDCU UR4, c[0x0][0x3a4] ;  /* 0x00007480ff0477ac */ /* 0x000e220008000800 */
[----:B------:R-:W-:Y:S01]  /*03d0*/  I2FP.F32.S32 R3, R3 ;  /* 0x0000000300037245 */ /* 0x000fe20000201400 */
[----:B------:R-:W-:Y:S01]  /*03e0*/  @!P1 VIADD R7, R7, 0x1 ;  /* 0x0000000107079836 */ /* 0x000fe20000000000 */
[----:B------:R-:W-:Y:S02]  /*03f0*/  ISETP.GE.U32.AND P0, PT, R11, R0, PT ;  /* 0x000000000b00720c */ /* 0x000fe40003f06070 */
[----:B------:R-:W1:Y:S01]  /*0400*/  MUFU.RCP R2, R3 ;  /* 0x0000000300027308 */ /* 0x000e620000001000 */
[----:B------:R-:W-:-:S04]  /*0410*/  LOP3.LUT R0, R13, R4, RZ, 0x3c, !PT ;  /* 0x000000040d007212 */ /* 0x000fc800078e3cff */
[----:B------:R-:W-:-:S06]  /*0420*/  ISETP.GE.AND P3, PT, R0, RZ, PT ;  /* 0x000000ff0000720c */ /* 0x000fcc0003f66270 */
[----:B------:R-:W-:Y:S01]  /*0430*/  @P0 VIADD R7, R7, 0x1 ;  /* 0x0000000107070836 */ /* 0x000fe20000000000 */
[----:B0-----:R-:W-:-:S04]  /*0440*/  I2FP.F32.S32 R0, UR4 ;  /* 0x0000000400007c45 */ /* 0x001fc80008201400 */
[----:B------:R-:W0:Y:S01]  /*0450*/  FCHK P0, R0, R3 ;  /* 0x0000000300007302 */ /* 0x000e220000000000 */
[----:B-1----:R-:W-:Y:S01]  /*0460*/  FFMA R9, -R3, R2, 1 ;  /* 0x3f80000003097423 */ /* 0x002fe20000000102 */
[----:B------:R-:W-:-:S03]  /*0470*/  @!P3 IMAD.MOV R7, RZ, RZ, -R7 ;  /* 0x000000ffff07b224 */ /* 0x000fc600078e0a07 */
[----:B------:R-:W-:Y:S02]  /*0480*/  FFMA R9, R2, R9, R2 ;  /* 0x0000000902097223 */ /* 0x000fe40000000002 */
[----:B------:R-:W-:Y:S02]  /*0490*/  SEL R12, R12, R7, !P2 ;  /* 0x000000070c0c7207 */ /* 0x000fe40005000000 */
[----:B------:R-:W-:-:S04]  /*04a0*/  FFMA R18, R0, R9, RZ ;  /* 0x0000000900127223 */ /* 0x000fc800000000ff */
[----:B------:R-:W-:-:S04]  /*04b0*/  FFMA R2, -R3, R18, R0 ;  /* 0x0000001203027223 */ /* 0x000fc80000000100 */
[----:B------:R-:W-:Y:S01]  /*04c0*/  FFMA R18, R9, R2, R18 ;  /* 0x0000000209127223 */ /* 0x000fe20000000012 */
[----:B0-----:R-:W-:Y:S06]  /*04d0*/  @!P0 BRA `(.L_x_0) ;  /* 0x0000000000108947 */ /* 0x001fec0003800000 */
[----:B------:R-:W-:Y:S01]  /*04e0*/  IMAD.MOV.U32 R2, RZ, RZ, R0 ;  /* 0x000000ffff027224 */ /* 0x000fe200078e0000 */
[----:B------:R-:W-:-:S07]  /*04f0*/  MOV R8, 0x510 ;  /* 0x0000051000087802 */ /* 0x000fce0000000f00 */
[----:B------:R-:W-:Y:S05]  /*0500*/  CALL.REL.NOINC `($__internal_0_$__cuda_sm3x_div_rn_noftz_f32_slowpath) ;  /* 0x0000000800c47944 */ /* 0x000fea0003c00000 */
[----:B------:R-:W-:-:S07]  /*0510*/  IMAD.MOV.U32 R18, RZ, RZ, R3 ;  /* 0x000000ffff127224 */ /* 0x000fce00078e0003 */
.L_x_0:
[----:B------:R-:W0:Y:S02]  /*0520*/  LDCU UR4, c[0x0][0x398] ;  /* 0x00007300ff0477ac */ /* 0x000e240008000800 */
[----:B0-----:R-:W-:Y:S01]  /*0530*/  I2FP.F32.U32 R3, UR4 ;  /* 0x0000000400037c45 */ /* 0x001fe20008201000 */
[----:B------:R-:W0:Y:S03]  /*0540*/  LDCU UR4, c[0x0][0x3a0] ;  /* 0x00007400ff0477ac */ /* 0x000e260008000800 */
[----:B------:R-:W1:Y:S01]  /*0550*/  MUFU.RCP R8, R3 ;  /* 0x0000000300087308 */ /* 0x000e620000001000 */
[----:B0-----:R-:W-:Y:S01]  /*0560*/  I2FP.F32.S32 R2, UR4 ;  /* 0x0000000400027c45 */ /* 0x001fe20008201400 */
[----:B-1----:R-:W-:-:S06]  /*0570*/  FFMA R7, -R3, R8, 1 ;  /* 0x3f80000003077423 */ /* 0x002fcc0000000108 */
[----:B------:R-:W0:Y:S01]  /*0580*/  FCHK P0, R2, R3 ;  /* 0x0000000302007302 */ /* 0x000e220000000000 */
[----:B------:R-:W-:-:S04]  /*0590*/  FFMA R7, R8, R7, R8 ;  /* 0x0000000708077223 */ /* 0x000fc80000000008 */
[----:B------:R-:W-:-:S04]  /*05a0*/  FFMA R14, R2, R7, RZ ;  /* 0x00000007020e7223 */ /* 0x000fc800000000ff */
[----:B------:R-:W-:-:S04]  /*05b0*/  FFMA R8, -R3, R14, R2 ;  /* 0x0000000e03087223 */ /* 0x000fc80000000102 */
[----:B------:R-:W-:Y:S01]  /*05c0*/  FFMA R14, R7, R8, R14 ;  /* 0x00000008070e7223 */ /* 0x000fe2000000000e */
[----:B0-----:R-:W-:Y:S06]  /*05d0*/  @!P0 BRA `(.L_x_1) ;  /* 0x00000000000c8947 */ /* 0x001fec0003800000 */
[----:B------:R-:W-:-:S07]  /*05e0*/  MOV R8, 0x600 ;  /* 0x0000060000087802 */ /* 0x000fce0000000f00 */
[----:B------:R-:W-:Y:S05]  /*05f0*/  CALL.REL.NOINC `($__internal_0_$__cuda_sm3x_div_rn_noftz_f32_slowpath) ;  /* 0x0000000800887944 */ /* 0x000fea0003c00000 */
[----:B------:R-:W-:-:S07]  /*0600*/  IMAD.MOV.U32 R14, RZ, RZ, R3 ;  /* 0x000000ffff0e7224 */ /* 0x000fce00078e0003 */
.L_x_1:
[----:B------:R-:W0:Y:S01]  /*0610*/  LDC R15, c[0x0][0x398] ;  /* 0x0000e600ff0f7b82 */ /* 0x000e220000000800 */
[----:B------:R-:W-:Y:S01]  /*0620*/  ISETP.GE.AND P1, PT, R5, RZ, PT ;  /* 0x000000ff0500720c */ /* 0x000fe20003f26270 */
[----:B------:R-:W1:Y:S01]  /*0630*/  LDCU.64 UR4, c[0x0][0x3a0] ;  /* 0x00007400ff0477ac */ /* 0x000e620008000a00 */
[----:B------:R-:W2:Y:S01]  /*0640*/  LDCU.64 UR6, c[0x0][0x380] ;  /* 0x00007000ff0677ac */ /* 0x000ea20008000a00 */
[----:B-1----:R-:W-:Y:S01]  /*0650*/  UIMAD UR4, UR4, 0x3, URZ ;  /* 0x00000003040478a4 */ /* 0x002fe2000f8e02ff */
[----:B0-----:R-:W-:-:S03]  /*0660*/  IABS R3, R15 ;  /* 0x0000000f00037213 */ /* 0x001fc60000000000 */
[----:B------:R-:W-:Y:S01]  /*0670*/  UIMAD UR5, UR4, UR5, URZ ;  /* 0x00000005040572a4 */ /* 0x000fe2000f8e02ff */
[----:B------:R-:W-:Y:S01]  /*0680*/  ISETP.NE.AND P2, PT, R15, RZ, PT ;  /* 0x000000ff0f00720c */ /* 0x000fe20003f45270 */
[----:B------:R-:W0:Y:S08]  /*0690*/  I2F.RP R7, R3 ;  /* 0x0000000300077306 */ /* 0x000e300000209400 */
[----:B0-----:R-:W0:Y:S02]  /*06a0*/  MUFU.RCP R7, R7 ;  /* 0x0000000700077308 */ /* 0x001e240000001000 */
[----:B0-----:R-:W-:Y:S01]  /*06b0*/  VIADD R8, R7, 0xffffffe ;  /* 0x0ffffffe07087836 */ /* 0x001fe20000000000 */
[----:B------:R-:W-:-:S05]  /*06c0*/  I2FP.F32.S32 R7, R6 ;  /* 0x0000000600077245 */ /* 0x000fca0000201400 */
[----:B------:R0:W1:Y:S01]  /*06d0*/  F2I.FTZ.U32.TRUNC.NTZ R9, R8 ;  /* 0x0000000800097305 */ /* 0x000062000021f000 */
[----:B------:R-:W-:-:S07]  /*06e0*/  FMUL R18, R7, R18 ;  /* 0x0000001207127220 */ /* 0x000fce0000400000 */
[----:B------:R-:W3:Y:S01]  /*06f0*/  FRND.FLOOR R7, R18 ;  /* 0x0000001200077307 */ /* 0x000ee20000205000 */
[----:B0-----:R-:W-:Y:S02]  /*0700*/  IMAD.MOV.U32 R8, RZ, RZ, RZ ;  /* 0x000000ffff087224 */ /* 0x001fe400078e00ff */
[----:B-1----:R-:W-:-:S04]  /*0710*/  IMAD.MOV R10, RZ, RZ, -R9 ;  /* 0x000000ffff0a7224 */ /* 0x002fc800078e0a09 */
[----:B------:R-:W-:Y:S01]  /*0720*/  IMAD R11, R10, R3, RZ ;  /* 0x000000030a0b7224 */ /* 0x000fe200078e02ff */
[----:B------:R-:W-:-:S03]  /*0730*/  IABS R10, R5 ;  /* 0x00000005000a7213 */ /* 0x000fc60000000000 */
[----:B------:R-:W-:-:S06]  /*0740*/  IMAD.HI.U32 R11, R9, R11, R8 ;  /* 0x0000000b090b7227 */ /* 0x000fcc00078e0008 */
[----:B------:R-:W-:-:S04]  /*0750*/  IMAD.HI.U32 R11, R11, R10, RZ ;  /* 0x0000000a0b0b7227 */ /* 0x000fc800078e00ff */
[----:B------:R-:W-:-:S04]  /*0760*/  IMAD.MOV R11, RZ, RZ, -R11 ;  /* 0x000000ffff0b7224 */ /* 0x000fc800078e0a0b */
[C---:B------:R-:W-:Y:S02]  /*0770*/  IMAD R10, R3.reuse, R11, R10 ;  /* 0x0000000b030a7224 */ /* 0x040fe400078e020a */
[----:B------:R-:W0:Y:S03]  /*0780*/  FRND.CEIL R11, R18 ;  /* 0x00000012000b7307 */ /* 0x000e260000209000 */
[----:B------:R-:W-:-:S13]  /*0790*/  ISETP.GT.U32.AND P0, PT, R3, R10, PT ;  /* 0x0000000a0300720c */ /* 0x000fda0003f04070 */
[----:B------:R-:W-:-:S05]  /*07a0*/  @!P0 IMAD.IADD R10, R10, 0x1, -R3 ;  /* 0x000000010a0a8824 */ /* 0x000fca00078e0a03 */
[----:B------:R-:W-:-:S13]  /*07b0*/  ISETP.GT.U32.AND P0, PT, R3, R10, PT ;  /* 0x0000000a0300720c */ /* 0x000fda0003f04070 */
[----:B------:R-:W-:Y:S01]  /*07c0*/  @!P0 IMAD.IADD R10, R10, 0x1, -R3 ;  /* 0x000000010a0a8824 */ /* 0x000fe200078e0a03 */
[----:B---3--:R-:W-:-:S03]  /*07d0*/  FSETP.GT.AND P0, PT, R7, R0, PT ;  /* 0x000000000700720b */ /* 0x008fc60003f04000 */
[----:B------:R-:W-:-:S04]  /*07e0*/  IMAD.MOV.U32 R3, RZ, RZ, R10 ;  /* 0x000000ffff037224 */ /* 0x000fc800078e000a */
[----:B------:R-:W-:Y:S01]  /*07f0*/  @!P1 IMAD.MOV R3, RZ, RZ, -R3 ;  /* 0x000000ffff039224 */ /* 0x000fe200078e0a03 */
[----:B------:R-:W-:Y:S02]  /*0800*/  @!P2 LOP3.LUT R3, RZ, R15, RZ, 0x33, !PT ;  /* 0x0000000fff03a212 */ /* 0x000fe400078e33ff */
[----:B------:R-:W-:Y:S02]  /*0810*/  FSETP.GEU.AND P1, PT, R7, RZ, PT ;  /* 0x000000ff0700720b */ /* 0x000fe40003f2e000 */
[----:B------:R-:W-:Y:S02]  /*0820*/  I2FP.F32.S32 R3, R3 ;  /* 0x0000000300037245 */ /* 0x000fe40000201400 */
[----:B------:R-:W-:Y:S02]  /*0830*/  FSEL R7, R0, R7, P0 ;  /* 0x0000000700077208 */ /* 0x000fe40000000000 */
[----:B0-----:R-:W-:Y:S01]  /*0840*/  FSETP.GT.AND P0, PT, R11, R0, PT ;  /* 0x000000000b00720b */ /* 0x001fe20003f04000 */
[----:B------:R-:W-:Y:S01]  /*0850*/  FMUL R14, R3, R14 ;  /* 0x0000000e030e7220 */ /* 0x000fe20000400000 */
[----:B------:R-:W-:-:S02]  /*0860*/  FSETP.GEU.AND P2, PT, R11, RZ, PT ;  /* 0x000000ff0b00720b */ /* 0x000fc40003f4e000 */
[----:B------:R-:W-:Y:S01]  /*0870*/  FSEL R0, R0, R11, P0 ;  /* 0x0000000b00007208 */ /* 0x000fe20000000000 */
[----:B------:R-:W0:Y:S01]  /*0880*/  FRND.FLOOR R3, R14 ;  /* 0x0000000e00037307 */ /* 0x000e220000205000 */
[----:B------:R-:W-:Y:S02]  /*0890*/  FSEL R7, R7, RZ, P1 ;  /* 0x000000ff07077208 */ /* 0x000fe40000800000 */
[----:B------:R-:W-:-:S05]  /*08a0*/  FSEL R6, R0, RZ, P2 ;  /* 0x000000ff00067208 */ /* 0x000fca0001000000 */
[----:B------:R-:W1:Y:S01]  /*08b0*/  FRND.CEIL R9, R14 ;  /* 0x0000000e00097307 */ /* 0x000e620000209000 */
[----:B0-----:R-:W-:-:S07]  /*08c0*/  FSETP.GT.AND P0, PT, R3, R2, PT ;  /* 0x000000020300720b */ /* 0x001fce0003f04000 */
[----:B------:R-:W0:Y:S01]  /*08d0*/  F2I.TRUNC.NTZ R15, R7 ;  /* 0x00000007000f7305 */ /* 0x000e22000020f100 */
[----:B------:R-:W-:Y:S02]  /*08e0*/  FSETP.GEU.AND P1, PT, R3, RZ, PT ;  /* 0x000000ff0300720b */ /* 0x000fe40003f2e000 */
[----:B------:R-:W-:Y:S02]  /*08f0*/  FSEL R3, R2, R3, P0 ;  /* 0x0000000302037208 */ /* 0x000fe40000000000 */
[----:B-1----:R-:W-:-:S03]  /*0900*/  FSETP.GT.AND P0, PT, R9, R2, PT ;  /* 0x000000020900720b */ /* 0x002fc60003f04000 */
[----:B------:R-:W1:Y:S01]  /*0910*/  F2I.TRUNC.NTZ R6, R6 ;  /* 0x0000000600067305 */ /* 0x000e62000020f100 */
[----:B------:R-:W-:Y:S02]  /*0920*/  FSEL R0, R3, RZ, P1 ;  /* 0x000000ff03007208 */ /* 0x000fe40000800000 */
[----:B------:R-:W-:Y:S02]  /*0930*/  FSETP.GEU.AND P1, PT, R9, RZ, PT ;  /* 0x000000ff0900720b */ /* 0x000fe40003f2e000 */
[----:B------:R-:W-:-:S03]  /*0940*/  FSEL R2, R2, R9, P0 ;  /* 0x0000000902027208 */ /* 0x000fc60000000000 */
[----:B------:R-:W3:Y:S01]  /*0950*/  F2I.TRUNC.NTZ R0, R0 ;  /* 0x0000000000007305 */ /* 0x000ee2000020f100 */
[----:B------:R-:W-:Y:S01]  /*0960*/  FSEL R8, R2, RZ, P1 ;  /* 0x000000ff02087208 */ /* 0x000fe20000800000 */
[----:B------:R-:W-:-:S04]  /*0970*/  IMAD R2, R12, UR5, RZ ;  /* 0x000000050c027c24 */ /* 0x000fc8000f8e02ff */
[--C-:B0-----:R-:W-:Y:S02]  /*0980*/  IMAD R3, R15, UR4, R2.reuse ;  /* 0x000000040f037c24 */ /* 0x101fe4000f8e0202 */
[----:B------:R-:W0:Y:S01]  /*0990*/  F2I.TRUNC.NTZ R8, R8 ;  /* 0x0000000800087305 */ /* 0x000e22000020f100 */
[----:B-1----:R-:W-:Y:S01]  /*09a0*/  IMAD R11, R6, UR4, R2 ;  /* 0x00000004060b7c24 */ /* 0x002fe2000f8e0202 */
[----:B------:R-:W1:Y:S01]  /*09b0*/  LDCU.64 UR4, c[0x0][0x358] ;  /* 0x00006b00ff0477ac */ /* 0x000e620008000a00 */
[C---:B---3--:R-:W-:Y:S02]  /*09c0*/  IMAD R7, R0.reuse, 0x3, R3 ;  /* 0x0000000300077824 */ /* 0x048fe400078e0203 */
[----:B------:R-:W-:-:S03]  /*09d0*/  IMAD R16, R0, 0x3, R11 ;  /* 0x0000000300107824 */ /* 0x000fc600078e020b */
[C---:B--2---:R-:W-:Y:S02]  /*09e0*/  IADD3 R2, P0, PT, R7.reuse, UR6, RZ ;  /* 0x0000000607027c10 */ /* 0x044fe4000ff1e0ff */
[----:B------:R-:W-:Y:S01]  /*09f0*/  IADD3 R6, P2, PT, R16, UR6, RZ ;  /* 0x0000000610067c10 */ /* 0x000fe2000ff5e0ff */
[C---:B0-----:R-:W-:Y:S01]  /*0a00*/  IMAD R9, R8.reuse, 0x3, R3 ;  /* 0x0000000308097824 */ /* 0x041fe200078e0203 */
[----:B------:R-:W-:Y:S01]  /*0a10*/  LEA.HI.X.SX32 R3, R7, UR7, 0x1, P0 ;  /* 0x0000000707037c11 */ /* 0x000fe200080f0eff */
[----:B------:R-:W-:Y:S01]  /*0a20*/  IMAD R11, R8, 0x3, R11 ;  /* 0x00000003080b7824 */ /* 0x000fe200078e020b */
[----:B------:R-:W-:Y:S02]  /*0a30*/  LEA.HI.X.SX32 R7, R16, UR7, 0x1, P2 ;  /* 0x0000000710077c11 */ /* 0x000fe400090f0eff */
[----:B------:R-:W-:Y:S01]  /*0a40*/  IADD3 R8, P1, PT, R9, UR6, RZ ;  /* 0x0000000609087c10 */ /* 0x000fe2000ff3e0ff */
[----:B-1----:R-:W2:Y:S01]  /*0a50*/  LDG.E.U8 R16, desc[UR4][R2.64] ;  /* 0x0000000402107981 */ /* 0x002ea2000c1e1100 */
[----:B------:R-:W-:-:S02]  /*0a60*/  IADD3 R10, P3, PT, R11, UR6, RZ ;  /* 0x000000060b0a7c10 */ /* 0x000fc4000ff7e0ff */
[----:B------:R-:W-:Y:S01]  /*0a70*/  LEA.HI.X.SX32 R9, R9, UR7, 0x1, P1 ;  /* 0x0000000709097c11 */ /* 0x000fe200088f0eff */
[----:B------:R-:W3:Y:S01]  /*0a80*/  LDG.E.U8 R20, desc[UR4][R6.64] ;  /* 0x0000000406147981 */ /* 0x000ee2000c1e1100 */
[----:B------:R-:W-:-:S03]  /*0a90*/  LEA.HI.X.SX32 R11, R11, UR7, 0x1, P3 ;  /* 0x000000070b0b7c11 */ /* 0x000fc600098f0eff */
[----:B------:R-:W4:Y:S04]  /*0aa0*/  LDG.E.U8 R21, desc[UR4][R8.64] ;  /* 0x0000000408157981 */ /* 0x000f28000c1e1100 */
[----:B------:R-:W5:Y:S01]  /*0ab0*/  LDG.E.U8 R23, desc[UR4][R10.64] ;  /* 0x000000040a177981 */ /* 0x000f62000c1e1100 */
[----:B------:R-:W-:-:S05]  /*0ac0*/  I2FP.F32.S32 R19, R0 ;  /* 0x0000000000137245 */ /* 0x000fca0000201400 */
[----:B------:R-:W-:Y:S01]  /*0ad0*/  FADD R0, R14, -R19 ;  /* 0x800000130e007221 */ /* 0x000fe20000000000 */
[----:B------:R-:W-:-:S05]  /*0ae0*/  I2FP.F32.S32 R15, R15 ;  /* 0x0000000f000f7245 */ /* 0x000fca0000201400 */
[----:B------:R-:W-:Y:S01]  /*0af0*/  FADD R18, R18, -R15 ;  /* 0x8000000f12127221 */ /* 0x000fe20000000000 */
[----:B------:R-:W-:Y:S01]  /*0b00*/  UMOV UR6, 0x1eb851ec ;  /* 0x1eb851ec00067882 */ /* 0x000fe20000000000 */
[----:B------:R-:W-:Y:S01]  /*0b10*/  UMOV UR7, 0x405eeb85 ;  /* 0x405eeb8500077882 */ /* 0x000fe20000000000 */
[----:B------:R-:W-:Y:S02]  /*0b20*/  IMAD R19, R12, 0x3, RZ ;  /* 0x000000030c137824 */ /* 0x000fe400078e02ff */
[----:B------:R-:W-:Y:S01]  /*0b30*/  IMAD R13, R13, 0x3, RZ ;  /* 0x000000030d0d7824 */ /* 0x000fe200078e02ff */
[----:B--2---:R-:W0:Y:S08]  /*0b40*/  I2F.U16 R25, R16 ;  /* 0x0000001000197306 */ /* 0x004e300000101000 */
[----:B---3--:R-:W1:Y:S01]  /*0b50*/  I2F.U16 R17, R20 ;  /* 0x0000001400117306 */ /* 0x008e620000101000 */
[----:B----4-:R-:W-:-:S02]  /*0b60*/  IMAD.IADD R21, R21, 0x1, -R16 ;  /* 0x0000000115157824 */ /* 0x010fc400078e0a10 */
[----:B-----5:R-:W-:-:S03]  /*0b70*/  IMAD.IADD R23, R23, 0x1, -R20 ;  /* 0x0000000117177824 */ /* 0x020fc600078e0a14 */
[----:B------:R-:W-:Y:S02]  /*0b80*/  I2FP.F32.S32 R21, R21 ;  /* 0x0000001500157245 */ /* 0x000fe40000201400 */
[----:B------:R-:W-:-:S03]  /*0b90*/  I2FP.F32.S32 R14, R23 ;  /* 0x00000017000e7245 */ /* 0x000fc60000201400 */
[C---:B0-----:R-:W-:Y:S02]  /*0ba0*/  FFMA R21, R0.reuse, R21, R25 ;  /* 0x0000001500157223 */ /* 0x041fe40000000019 */
[----:B-1----:R-:W-:Y:S02]  /*0bb0*/  FFMA R14, R0, R14, R17 ;  /* 0x0000000e000e7223 */ /* 0x002fe40000000011 */
[----:B------:R-:W0:Y:S02]  /*0bc0*/  LDC.64 R16, c[0x0][0x388] ;  /* 0x0000e200ff107b82 */ /* 0x000e240000000a00 */
[----:B------:R-:W-:-:S04]  /*0bd0*/  FADD R14, -R21, R14 ;  /* 0x0000000e150e7221 */ /* 0x000fc80000000100 */
[----:B------:R-:W-:-:S05]  /*0be0*/  FFMA R14, R18, R14, R21 ;  /* 0x0000000e120e7223 */ /* 0x000fca0000000015 */
[C---:B------:R-:W-:Y:S02]  /*0bf0*/  FSETP.GEU.AND P0, PT, R14.reuse, RZ, PT ;  /* 0x000000ff0e00720b */ /* 0x040fe40003f0e000 */
[----:B------:R-:W-:Y:S02]  /*0c00*/  FMNMX.NAN R21, R14, 255, PT ;  /* 0x437f00000e157809 */ /* 0x000fe40003820000 */
[----:B------:R-:W1:Y:S02]  /*0c10*/  LDC.64 R14, c[0x0][0x390] ;  /* 0x0000e400ff0e7b82 */ /* 0x000e640000000a00 */
[----:B------:R-:W-:-:S04]  /*0c20*/  FSEL R21, R21, RZ, P0 ;  /* 0x000000ff15157208 */ /* 0x000fc80000000000 */
[----:B------:R-:W2:Y:S02]  /*0c30*/  F2F.F64.F32 R22, R21 ;  /* 0x0000001500167310 */ /* 0x000ea40000201800 */
[----:B--2---:R-:W-:Y:S01]  /*0c40*/  DADD R22, R22, -UR6 ;  /* 0x8000000616167e29 */ /* 0x004fe20008000000 */
[----:B------:R-:W-:-:S09]  /*0c50*/  IMAD R25, R4, R19, R5 ;  /* 0x0000001304197224 */ /* 0x000fd200078e0205 */
[----:B------:R-:W2:Y:S01]  /*0c60*/  F2F.F32.F64 R23, R22 ;  /* 0x0000001600177310 */ /* 0x000ea20000301000 */
[----:B0-----:R-:W-:-:S04]  /*0c70*/  IMAD.WIDE R12, R13, 0x4, R16 ;  /* 0x000000040d0c7825 */ /* 0x001fc800078e0210 */
[----:B-1----:R-:W-:Y:S01]  /*0c80*/  IMAD.WIDE R16, R25, 0x4, R14 ;  /* 0x0000000419107825 */ /* 0x002fe200078e020e */
[----:B------:R-:W-:Y:S04]  /*0c90*/  STG.E desc[UR4][R12.64], R21 ;  /* 0x000000150c007986 */ /* 0x000fe8000c101904 */
[----:B--2---:R0:W-:Y:S04]  /*0ca0*/  STG.E desc[UR4][R16.64], R23 ;  /* 0x0000001710007986 */ /* 0x0041e8000c101904 */
[----:B------:R-:W2:Y:S04]  /*0cb0*/  LDG.E.U8 R20, desc[UR4][R2.64+0x1] ;  /* 0x0000010402147981 */ /* 0x000ea8000c1e1100 */
[----:B------:R-:W3:Y:S04]  /*0cc0*/  LDG.E.U8 R24, desc[UR4][R6.64+0x1] ;  /* 0x0000010406187981 */ /* 0x000ee8000c1e1100 */
[----:B------:R-:W4:Y:S04]  /*0cd0*/  LDG.E.U8 R25, desc[UR4][R8.64+0x1] ;  /* 0x0000010408197981 */ /* 0x000f28000c1e1100 */
[----:B------:R-:W5:Y:S01]  /*0ce0*/  LDG.E.U8 R27, desc[UR4][R10.64+0x1] ;  /* 0x000001040a1b7981 */ /* 0x000f62000c1e1100 */
[----:B------:R-:W-:Y:S01]  /*0cf0*/  UMOV UR6, 0x22d0e560 ;  /* 0x22d0e56000067882 */ /* 0x000fe20000000000 */
[----:B------:R-:W-:Y:S01]  /*0d00*/  UMOV UR7, 0x405d31db ;  /* 0x405d31db00077882 */ /* 0x000fe20000000000 */
[----:B--2---:R-:W1:Y:S08]  /*0d10*/  I2F.U16 R29, R20 ;  /* 0x00000014001d7306 */ /* 0x004e700000101000 */
[----:B---3--:R-:W2:Y:S01]  /*0d20*/  I2F.U16 R22, R24 ;  /* 0x0000001800167306 */ /* 0x008ea20000101000 */
[----:B----4-:R-:W-:-:S02]  /*0d30*/  IMAD.IADD R25, R25, 0x1, -R20 ;  /* 0x0000000119197824 */ /* 0x010fc400078e0a14 */
[----:B-----5:R-:W-:-:S03]  /*0d40*/  IMAD.IADD R27, R27, 0x1, -R24 ;  /* 0x000000011b1b7824 */ /* 0x020fc600078e0a18 */
[----:B------:R-:W-:Y:S02]  /*0d50*/  I2FP.F32.S32 R25, R25 ;  /* 0x0000001900197245 */ /* 0x000fe40000201400 */
[----:B------:R-:W-:-:S03]  /*0d60*/  I2FP.F32.S32 R27, R27 ;  /* 0x0000001b001b7245 */ /* 0x000fc60000201400 */
[C---:B-1----:R-:W-:Y:S02]  /*0d70*/  FFMA R25, R0.reuse, R25, R29 ;  /* 0x0000001900197223 */ /* 0x042fe4000000001d */
[----:B--2---:R-:W-:-:S04]  /*0d80*/  FFMA R22, R0, R27, R22 ;  /* 0x0000001b00167223 */ /* 0x004fc80000000016 */
[----:B------:R-:W-:-:S04]  /*0d90*/  FADD R22, -R25, R22 ;  /* 0x0000001619167221 */ /* 0x000fc80000000100 */
[----:B------:R-:W-:-:S05]  /*0da0*/  FFMA R22, R18, R22, R25 ;  /* 0x0000001612167223 */ /* 0x000fca0000000019 */
[C---:B------:R-:W-:Y:S02]  /*0db0*/  FSETP.GEU.AND P0, PT, R22.reuse, RZ, PT ;  /* 0x000000ff1600720b */ /* 0x040fe40003f0e000 */
[----:B------:R-:W-:-:S04]  /*0dc0*/  FMNMX.NAN R22, R22, 255, PT ;  /* 0x437f000016167809 */ /* 0x000fc80003820000 */
[----:B0-----:R-:W-:-:S04]  /*0dd0*/  FSEL R23, R22, RZ, P0 ;  /* 0x000000ff16177208 */ /* 0x001fc80000000000 */
[----:B------:R-:W0:Y:S02]  /*0de0*/  F2F.F64.F32 R16, R23 ;  /* 0x0000001700107310 */ /* 0x000e240000201800 */
[----:B0-----:R-:W-:Y:S01]  /*0df0*/  DADD R20, R16, -UR6 ;  /* 0x8000000610147e29 */ /* 0x001fe20008000000 */
[----:B------:R-:W-:-:S09]  /*0e00*/  IMAD.IADD R16, R4, 0x1, R5 ;  /* 0x0000000104107824 */ /* 0x000fd200078e0205 */
[----:B------:R-:W0:Y:S01]  /*0e10*/  F2F.F32.F64 R21, R20 ;  /* 0x0000001400157310 */ /* 0x000e220000301000 */
[----:B------:R-:W-:-:S04]  /*0e20*/  IMAD R17, R4, R19, R16 ;  /* 0x0000001304117224 */ /* 0x000fc800078e0210 */
[----:B------:R-:W-:Y:S01]  /*0e30*/  IMAD.WIDE R16, R17, 0x4, R14 ;  /* 0x0000000411107825 */ /* 0x000fe200078e020e */
[----:B------:R-:W-:Y:S04]  /*0e40*/  STG.E desc[UR4][R12.64+0x4], R23 ;  /* 0x000004170c007986 */ /* 0x000fe8000c101904 */
[----:B0-----:R-:W-:Y:S04]  /*0e50*/  STG.E desc[UR4][R16.64], R21 ;  /* 0x0000001510007986 */ /* 0x001fe8000c101904 */
[----:B------:R-:W2:Y:S04]  /*0e60*/  LDG.E.U8 R2, desc[UR4][R2.64+0x2] ;  /* 0x0000020402027981 */ /* 0x000ea8000c1e1100 */
[----:B------:R-:W3:Y:S04]  /*0e70*/  LDG.E.U8 R6, desc[UR4][R6.64+0x2] ;  /* 0x0000020406067981 */ /* 0x000ee8000c1e1100 */
[----:B------:R-:W4:Y:S04]  /*0e80*/  LDG.E.U8 R9, desc[UR4][R8.64+0x2] ;  /* 0x0000020408097981 */ /* 0x000f28000c1e1100 */
[----:B------:R-:W5:Y:S01]  /*0e90*/  LDG.E.U8 R11, desc[UR4][R10.64+0x2] ;  /* 0x000002040a0b7981 */ /* 0x000f62000c1e1100 */
[----:B------:R-:W-:Y:S01]  /*0ea0*/  UMOV UR6, 0x9374bc6a ;  /* 0x9374bc6a00067882 */ /* 0x000fe20000000000 */
[----:B------:R-:W-:Y:S01]  /*0eb0*/  UMOV UR7, 0x4059fc18 ;  /* 0x4059fc1800077882 */ /* 0x000fe20000000000 */
[----:B------:R-:W-:-:S04]  /*0ec0*/  VIADD R19, R19, 0x2 ;  /* 0x0000000213137836 */ /* 0x000fc80000000000 */
[----:B------:R-:W-:-:S04]  /*0ed0*/  IMAD R19, R4, R19, R5 ;  /* 0x0000001304137224 */ /* 0x000fc800078e0205 */
[----:B------:R-:W-:Y:S01]  /*0ee0*/  IMAD.WIDE R14, R19, 0x4, R14 ;  /* 0x00000004130e7825 */ /* 0x000fe200078e020e */
[----:B--2---:R-:W0:Y:S08]  /*0ef0*/  I2F.U16 R25, R2 ;  /* 0x0000000200197306 */ /* 0x004e300000101000 */
[----:B---3--:R-:W1:Y:S01]  /*0f00*/  I2F.U16 R27, R6 ;  /* 0x00000006001b7306 */ /* 0x008e620000101000 */
[----:B----4-:R-:W-:-:S02]  /*0f10*/  IMAD.IADD R20, R9, 0x1, -R2 ;  /* 0x0000000109147824 */ /* 0x010fc400078e0a02 */
[----:B-----5:R-:W-:-:S03]  /*0f20*/  IMAD.IADD R22, R11, 0x1, -R6 ;  /* 0x000000010b167824 */ /* 0x020fc600078e0a06 */
[----:B------:R-:W-:Y:S02]  /*0f30*/  I2FP.F32.S32 R20, R20 ;  /* 0x0000001400147245 */ /* 0x000fe40000201400 */
[----:B------:R-:W-:-:S03]  /*0f40*/  I2FP.F32.S32 R22, R22 ;  /* 0x0000001600167245 */ /* 0x000fc60000201400 */
[C---:B0-----:R-:W-:Y:S02]  /*0f50*/  FFMA R25, R0.reuse, R20, R25 ;  /* 0x0000001400197223 */ /* 0x041fe40000000019 */
[----:B-1----:R-:W-:-:S04]  /*0f60*/  FFMA R22, R0, R22, R27 ;  /* 0x0000001600167223 */ /* 0x002fc8000000001b */
[----:B------:R-:W-:-:S04]  /*0f70*/  FADD R22, -R25, R22 ;  /* 0x0000001619167221 */ /* 0x000fc80000000100 */
[----:B------:R-:W-:-:S05]  /*0f80*/  FFMA R22, R18, R22, R25 ;  /* 0x0000001612167223 */ /* 0x000fca0000000019 */
[C---:B------:R-:W-:Y:S02]  /*0f90*/  FSETP.GEU.AND P0, PT, R22.reuse, RZ, PT ;  /* 0x000000ff1600720b */ /* 0x040fe40003f0e000 */
[----:B------:R-:W-:-:S04]  /*0fa0*/  FMNMX.NAN R22, R22, 255, PT ;  /* 0x437f000016167809 */ /* 0x000fc80003820000 */
[----:B------:R-:W-:-:S04]  /*0fb0*/  FSEL R7, R22, RZ, P0 ;  /* 0x000000ff16077208 */ /* 0x000fc80000000000 */
[----:B------:R-:W0:Y:S02]  /*0fc0*/  F2F.F64.F32 R2, R7 ;  /* 0x0000000700027310 */ /* 0x000e240000201800 */
[----:B0-----:R-:W-:-:S10]  /*0fd0*/  DADD R2, R2, -UR6 ;  /* 0x8000000602027e29 */ /* 0x001fd40008000000 */
[----:B------:R-:W0:Y:S01]  /*0fe0*/  F2F.F32.F64 R3, R2 ;  /* 0x0000000200037310 */ /* 0x000e220000301000 */
[----:B------:R-:W-:Y:S04]  /*0ff0*/  STG.E desc[UR4][R12.64+0x8], R7 ;  /* 0x000008070c007986 */ /* 0x000fe8000c101904 */
[----:B0-----:R-:W-:Y:S01]  /*1000*/  STG.E desc[UR4][R14.64], R3 ;  /* 0x000000030e007986 */ /* 0x001fe2000c101904 */
[----:B------:R-:W-:Y:S05]  /*1010*/  EXIT ;  /* 0x000000000000794d */ /* 0x000fea0003800000 */
        .weak           $__internal_0_$__cuda_sm3x_div_rn_noftz_f32_slowpath
        .type           $__internal_0_$__cuda_sm3x_div_rn_noftz_f32_slowpath,@function
        .size           $__internal_0_$__cuda_sm3x_div_rn_noftz_f32_slowpath,(.L_x_12 - $__internal_0_$__cuda_sm3x_div_rn_noftz_f32_slowpath)
$__internal_0_$__cuda_sm3x_div_rn_noftz_f32_slowpath:
[----:B------:R-:W-:Y:S01]  /*1020*/  SHF.R.U32.HI R9, RZ, 0x17, R3 ;  /* 0x00000017ff097819 */ /* 0x000fe20000011603 */
[--C-:B------:R-:W-:Y:S01]  /*1030*/  IMAD.MOV.U32 R10, RZ, RZ, R2.reuse ;  /* 0x000000ffff0a7224 */ /* 0x100fe200078e0002 */
[----:B------:R-:W-:Y:S02]  /*1040*/  SHF.R.U32.HI R7, RZ, 0x17, R2 ;  /* 0x00000017ff077819 */ /* 0x000fe40000011602 */
[----:B------:R-:W-:Y:S02]  /*1050*/  LOP3.LUT R9, R9, 0xff, RZ, 0xc0, !PT ;  /* 0x000000ff09097812 */ /* 0x000fe400078ec0ff */
[----:B------:R-:W-:-:S03]  /*1060*/  LOP3.LUT R11, R7, 0xff, RZ, 0xc0, !PT ;  /* 0x000000ff070b7812 */ /* 0x000fc600078ec0ff */
[----:B------:R-:W-:Y:S02]  /*1070*/  VIADD R15, R9, 0xffffffff ;  /* 0xffffffff090f7836 */ /* 0x000fe40000000000 */
[----:B------:R-:W-:-:S03]  /*1080*/  VIADD R14, R11, 0xffffffff ;  /* 0xffffffff0b0e7836 */ /* 0x000fc60000000000 */
[----:B------:R-:W-:-:S04]  /*1090*/  ISETP.GT.U32.AND P0, PT, R15, 0xfd, PT ;  /* 0x000000fd0f00780c */ /* 0x000fc80003f04070 */
[----:B------:R-:W-:-:S13]  /*10a0*/  ISETP.GT.U32.OR P0, PT, R14, 0xfd, P0 ;  /* 0x000000fd0e00780c */ /* 0x000fda0000704470 */
[----:B------:R-:W-:Y:S01]  /*10b0*/  @!P0 IMAD.MOV.U32 R7, RZ, RZ, RZ ;  /* 0x000000ffff078224 */ /* 0x000fe200078e00ff */
[----:B------:R-:W-:Y:S06]  /*10c0*/  @!P0 BRA `(.L_x_2) ;  /* 0x00000000005c8947 */ /* 0x000fec0003800000 */
[----:B------:R-:W-:Y:S02]  /*10d0*/  FSETP.GTU.FTZ.AND P0, PT, |R2|, +INF , PT ;  /* 0x7f8000000200780b */ /* 0x000fe40003f1c200 */
[----:B------:R-:W-:-:S04]  /*10e0*/  FSETP.GTU.FTZ.AND P1, PT, |R3|, +INF , PT ;  /* 0x7f8000000300780b */ /* 0x000fc80003f3c200 */
[----:B------:R-:W-:-:S13]  /*10f0*/  PLOP3.LUT P0, PT, P0, P1, PT, 0xf8, 0x8f ;  /* 0x00000000008f781c */ /* 0x000fda0000703f70 */
[----:B------:R-:W-:Y:S05]  /*1100*/  @P0 BRA `(.L_x_3) ;  /* 0x0000000400440947 */ /* 0x000fea0003800000 */
[----:B------:R-:W-:-:S13]  /*1110*/  LOP3.LUT P0, RZ, R3, 0x7fffffff, R10, 0xc8, !PT ;  /* 0x7fffffff03ff7812 */ /* 0x000fda000780c80a */
[----:B------:R-:W-:Y:S05]  /*1120*/  @!P0 BRA `(.L_x_4) ;  /* 0x0000000400348947 */ /* 0x000fea0003800000 */
[C---:B------:R-:W-:Y:S02]  /*1130*/  FSETP.NEU.FTZ.AND P1, PT, |R2|.reuse, +INF , PT ;  /* 0x7f8000000200780b */ /* 0x040fe40003f3d200 */
[----:B------:R-:W-:Y:S02]  /*1140*/  FSETP.NEU.FTZ.AND P2, PT, |R3|, +INF , PT ;  /* 0x7f8000000300780b */ /* 0x000fe40003f5d200 */
[----:B------:R-:W-:-:S11]  /*1150*/  FSETP.NEU.FTZ.AND P0, PT, |R2|, +INF , PT ;  /* 0x7f8000000200780b */ /* 0x000fd60003f1d200 */
[----:B------:R-:W-:Y:S05]  /*1160*/  @!P2 BRA !P1, `(.L_x_4) ;  /* 0x000000040024a947 */ /* 0x000fea0004800000 */
[----:B------:R-:W-:-:S04]  /*1170*/  LOP3.LUT P1, RZ, R10, 0x7fffffff, RZ, 0xc0, !PT ;  /* 0x7fffffff0aff7812 */ /* 0x000fc8000782c0ff */
[----:B------:R-:W-:-:S13]  /*1180*/  PLOP3.LUT P1, PT, P2, P1, PT, 0x2f, 0xf2 ;  /* 0x0000000000f2781c */ /* 0x000fda0001722577 */
[----:B------:R-:W-:Y:S05]  /*1190*/  @P1 BRA `(.L_x_5) ;  /* 0x0000000400101947 */ /* 0x000fea0003800000 */
[----:B------:R-:W-:-:S04]  /*11a0*/  LOP3.LUT P1, RZ, R3, 0x7fffffff, RZ, 0xc0, !PT ;  /* 0x7fffffff03ff7812 */ /* 0x000fc8000782c0ff */
[----:B------:R-:W-:-:S13]  /*11b0*/  PLOP3.LUT P0, PT, P0, P1, PT, 0x2f, 0xf2 ;  /* 0x0000000000f2781c */ /* 0x000fda0000702577 */
[----:B------:R-:W-:Y:S05]  /*11c0*/  @P0 BRA `(.L_x_6) ;  /* 0x0000000000f80947 */ /* 0x000fea0003800000 */
[----:B------:R-:W-:Y:S02]  /*11d0*/  ISETP.GE.AND P0, PT, R14, RZ, PT ;  /* 0x000000ff0e00720c */ /* 0x000fe40003f06270 */
[----:B------:R-:W-:-:S11]  /*11e0*/  ISETP.GE.AND P1, PT, R15, RZ, PT ;  /* 0x000000ff0f00720c */ /* 0x000fd60003f26270 */
[----:B------:R-:W-:Y:S02]  /*11f0*/  @P0 IMAD.MOV.U32 R7, RZ, RZ, RZ ;  /* 0x000000ffff070224 */ /* 0x000fe400078e00ff */
[----:B------:R-:W-:Y:S01]  /*1200*/  @!P0 FFMA R10, R2, 1.84467440737095516160e+19, RZ ;  /* 0x5f800000020a8823 */ /* 0x000fe200000000ff */
[----:B------:R-:W-:Y:S02]  /*1210*/  @!P0 IMAD.MOV.U32 R7, RZ, RZ, -0x40 ;  /* 0xffffffc0ff078424 */ /* 0x000fe400078e00ff */
[----:B------:R-:W-:Y:S02]  /*1220*/  @!P1 FFMA R3, R3, 1.84467440737095516160e+19, RZ ;  /* 0x5f80000003039823 */ /* 0x000fe400000000ff */
[----:B------:R-:W-:-:S07]  /*1230*/  @!P1 VIADD R7, R7, 0x40 ;  /* 0x0000004007079836 */ /* 0x000fce0000000000 */
.L_x_2:
[----:B------:R-:W-:Y:S01]  /*1240*/  LEA R14, R9, 0xc0800000, 0x17 ;  /* 0xc0800000090e7811 */ /* 0x000fe200078eb8ff */
[----:B------:R-:W-:-:S04]  /*1250*/  VIADD R11, R11, 0xffffff81 ;  /* 0xffffff810b0b7836 */ /* 0x000fc80000000000 */
[----:B------:R-:W-:Y:S02]  /*1260*/  IMAD.IADD R14, R3, 0x1, -R14 ;  /* 0x00000001030e7824 */ /* 0x000fe400078e0a0e */
[----:B------:R-:W-:Y:S02]  /*1270*/  IMAD R3, R11, -0x800000, R10 ;  /* 0xff8000000b037824 */ /* 0x000fe400078e020a */
[----:B------:R-:W0:Y:S01]  /*1280*/  MUFU.RCP R15, R14 ;  /* 0x0000000e000f7308 */ /* 0x000e220000001000 */
[----:B------:R-:W-:-:S04]  /*1290*/  FADD.FTZ R16, -R14, -RZ ;  /* 0x800000ff0e107221 */ /* 0x000fc80000010100 */
[----:B0-----:R-:W-:-:S04]  /*12a0*/  FFMA R20, R15, R16, 1 ;  /* 0x3f8000000f147423 */ /* 0x001fc80000000010 */
[----:B------:R-:W-:-:S04]  /*12b0*/  FFMA R17, R15, R20, R15 ;  /* 0x000000140f117223 */ /* 0x000fc8000000000f */
[----:B------:R-:W-:-:S04]  /*12c0*/  FFMA R10, R3, R17, RZ ;  /* 0x00000011030a7223 */ /* 0x000fc800000000ff */
[----:B------:R-:W-:-:S04]  /*12d0*/  FFMA R15, R16, R10, R3 ;  /* 0x0000000a100f7223 */ /* 0x000fc80000000003 */
[----:B------:R-:W-:Y:S01]  /*12e0*/  FFMA R20, R17, R15, R10 ;  /* 0x0000000f11147223 */ /* 0x000fe2000000000a */
[----:B------:R-:W-:-:S03]  /*12f0*/  IADD3 R10, PT, PT, R11, 0x7f, -R9 ;  /* 0x0000007f0b0a7810 */ /* 0x000fc60007ffe809 */
[----:B------:R-:W-:Y:S02]  /*1300*/  FFMA R15, R16, R20, R3 ;  /* 0x00000014100f7223 */ /* 0x000fe40000000003 */
[----:B------:R-:W-:Y:S02]  /*1310*/  IMAD.IADD R10, R10, 0x1, R7 ;  /* 0x000000010a0a7824 */ /* 0x000fe400078e0207 */
[----:B------:R-:W-:-:S05]  /*1320*/  FFMA R3, R17, R15, R20 ;  /* 0x0000000f11037223 */ /* 0x000fca0000000014 */
[----:B------:R-:W-:-:S04]  /*1330*/  SHF.R.U32.HI R9, RZ, 0x17, R3 ;  /* 0x00000017ff097819 */ /* 0x000fc80000011603 */
[----:B------:R-:W-:-:S05]  /*1340*/  LOP3.LUT R9, R9, 0xff, RZ, 0xc0, !PT ;  /* 0x000000ff09097812 */ /* 0x000fca00078ec0ff */
[----:B------:R-:W-:-:S04]  /*1350*/  IMAD.IADD R11, R9, 0x1, R10 ;  /* 0x00000001090b7824 */ /* 0x000fc800078e020a */
[----:B------:R-:W-:-:S05]  /*1360*/  VIADD R7, R11, 0xffffffff ;  /* 0xffffffff0b077836 */ /* 0x000fca0000000000 */
[----:B------:R-:W-:-:S13]  /*1370*/  ISETP.GE.U32.AND P0, PT, R7, 0xfe, PT ;  /* 0x000000fe0700780c */ /* 0x000fda0003f06070 */
[----:B------:R-:W-:Y:S05]  /*1380*/  @!P0 BRA `(.L_x_7) ;  /* 0x0000000000808947 */ /* 0x000fea0003800000 */
[----:B------:R-:W-:-:S13]  /*1390*/  ISETP.GT.AND P0, PT, R11, 0xfe, PT ;  /* 0x000000fe0b00780c */ /* 0x000fda0003f04270 */
[----:B------:R-:W-:Y:S05]  /*13a0*/  @P0 BRA `(.L_x_8) ;  /* 0x00000000006c0947 */ /* 0x000fea0003800000 */
[----:B------:R-:W-:-:S13]  /*13b0*/  ISETP.GE.AND P0, PT, R11, 0x1, PT ;  /* 0x000000010b00780c */ /* 0x000fda0003f06270 */
[----:B------:R-:W-:Y:S05]  /*13c0*/  @P0 BRA `(.L_x_9) ;  /* 0x0000000000980947 */ /* 0x000fea0003800000 */
[----:B------:R-:W-:Y:S02]  /*13d0*/  ISETP.GE.AND P0, PT, R11, -0x18, PT ;  /* 0xffffffe80b00780c */ /* 0x000fe40003f06270 */
[----:B------:R-:W-:-:S11]  /*13e0*/  LOP3.LUT R3, R3, 0x80000000, RZ, 0xc0, !PT ;  /* 0x8000000003037812 */ /* 0x000fd600078ec0ff */
[----:B------:R-:W-:Y:S05]  /*13f0*/  @!P0 BRA `(.L_x_9) ;  /* 0x00000000008c8947 */ /* 0x000fea0003800000 */
[-CC-:B------:R-:W-:Y:S01]  /*1400*/  FFMA.RZ R7, R17, R15.reuse, R20.reuse ;  /* 0x0000000f11077223 */ /* 0x180fe2000000c014 */
[----:B------:R-:W-:Y:S02]  /*1410*/  VIADD R14, R11, 0x20 ;  /* 0x000000200b0e7836 */ /* 0x000fe40000000000 */
[-CC-:B------:R-:W-:Y:S01]  /*1420*/  FFMA.RM R10, R17, R15.reuse, R20.reuse ;  /* 0x0000000f110a7223 */ /* 0x180fe20000004014 */
[----:B------:R-:W-:Y:S02]  /*1430*/  ISETP.NE.AND P2, PT, R11, RZ, PT ;  /* 0x000000ff0b00720c */ /* 0x000fe40003f45270 */
[----:B------:R-:W-:Y:S01]  /*1440*/  LOP3.LUT R9, R7, 0x7fffff, RZ, 0xc0, !PT ;  /* 0x007fffff07097812 */ /* 0x000fe200078ec0ff */
[----:B------:R-:W-:Y:S01]  /*1450*/  FFMA.RP R7, R17, R15, R20 ;  /* 0x0000000f11077223 */ /* 0x000fe20000008014 */
[----:B------:R-:W-:Y:S01]  /*1460*/  ISETP.NE.AND P1, PT, R11, RZ, PT ;  /* 0x000000ff0b00720c */ /* 0x000fe20003f25270 */
[----:B------:R-:W-:Y:S01]  /*1470*/  IMAD.MOV R11, RZ, RZ, -R11 ;  /* 0x000000ffff0b7224 */ /* 0x000fe200078e0a0b */
[----:B------:R-:W-:-:S02]  /*1480*/  LOP3.LUT R9, R9, 0x800000, RZ, 0xfc, !PT ;  /* 0x0080000009097812 */ /* 0x000fc400078efcff */
[----:B------:R-:W-:Y:S02]  /*1490*/  FSETP.NEU.FTZ.AND P0, PT, R7, R10, PT ;  /* 0x0000000a0700720b */ /* 0x000fe40003f1d000 */
[----:B------:R-:W-:Y:S02]  /*14a0*/  SHF.L.U32 R14, R9, R14, RZ ;  /* 0x0000000e090e7219 */ /* 0x000fe400000006ff */
[----:B------:R-:W-:Y:S02]  /*14b0*/  SEL R10, R11, RZ, P2 ;  /* 0x000000ff0b0a7207 */ /* 0x000fe40001000000 */
[----:B------:R-:W-:Y:S02]  /*14c0*/  ISETP.NE.AND P1, PT, R14, RZ, P1 ;  /* 0x000000ff0e00720c */ /* 0x000fe40000f25270 */
[----:B------:R-:W-:Y:S02]  /*14d0*/  SHF.R.U32.HI R10, RZ, R10, R9 ;  /* 0x0000000aff0a7219 */ /* 0x000fe40000011609 */
[----:B------:R-:W-:-:S02]  /*14e0*/  PLOP3.LUT P0, PT, P0, P1, PT, 0xf8, 0x8f ;  /* 0x00000000008f781c */ /* 0x000fc40000703f70 */
[----:B------:R-:W-:Y:S02]  /*14f0*/  SHF.R.U32.HI R14, RZ, 0x1, R10 ;  /* 0x00000001ff0e7819 */ /* 0x000fe4000001160a */
[----:B------:R-:W-:-:S04]  /*1500*/  SEL R7, RZ, 0x1, !P0 ;  /* 0x00000001ff077807 */ /* 0x000fc80004000000 */
[----:B------:R-:W-:-:S04]  /*1510*/  LOP3.LUT R7, R7, 0x1, R14, 0xf8, !PT ;  /* 0x0000000107077812 */ /* 0x000fc800078ef80e */
[----:B------:R-:W-:-:S05]  /*1520*/  LOP3.LUT R7, R7, R10, RZ, 0xc0, !PT ;  /* 0x0000000a07077212 */ /* 0x000fca00078ec0ff */
[----:B------:R-:W-:-:S05]  /*1530*/  IMAD.IADD R14, R14, 0x1, R7 ;  /* 0x000000010e0e7824 */ /* 0x000fca00078e0207 */
[----:B------:R-:W-:Y:S01]  /*1540*/  LOP3.LUT R3, R14, R3, RZ, 0xfc, !PT ;  /* 0x000000030e037212 */ /* 0x000fe200078efcff */
[----:B------:R-:W-:Y:S06]  /*1550*/  BRA `(.L_x_9) ;  /* 0x0000000000347947 */ /* 0x000fec0003800000 */
.L_x_8:
[----:B------:R-:W-:-:S04]  /*1560*/  LOP3.LUT R3, R3, 0x80000000, RZ, 0xc0, !PT ;  /* 0x8000000003037812 */ /* 0x000fc800078ec0ff */
[----:B------:R-:W-:Y:S01]  /*1570*/  LOP3.LUT R3, R3, 0x7f800000, RZ, 0xfc, !PT ;  /* 0x7f80000003037812 */ /* 0x000fe200078efcff */
[----:B------:R-:W-:Y:S06]  /*1580*/  BRA `(.L_x_9) ;  /* 0x0000000000287947 */ /* 0x000fec0003800000 */
.L_x_7:
[----:B------:R-:W-:Y:S01]  /*1590*/  IMAD R3, R10, 0x800000, R3 ;  /* 0x008000000a037824 */ /* 0x000fe200078e0203 */
[----:B------:R-:W-:Y:S06]  /*15a0*/  BRA `(.L_x_9) ;  /* 0x0000000000207947 */ /* 0x000fec0003800000 */
.L_x_6:
[----:B------:R-:W-:-:S04]  /*15b0*/  LOP3.LUT R3, R3, 0x80000000, R10, 0x48, !PT ;  /* 0x8000000003037812 */ /* 0x000fc800078e480a */
[----:B------:R-:W-:Y:S01]  /*15c0*/  LOP3.LUT R3, R3, 0x7f800000, RZ, 0xfc, !PT ;  /* 0x7f80000003037812 */ /* 0x000fe200078efcff */
[----:B------:R-:W-:Y:S06]  /*15d0*/  BRA `(.L_x_9) ;  /* 0x0000000000147947 */ /* 0x000fec0003800000 */
.L_x_5:
[----:B------:R-:W-:Y:S01]  /*15e0*/  LOP3.LUT R3, R3, 0x80000000, R10, 0x48, !PT ;  /* 0x8000000003037812 */ /* 0x000fe200078e480a */
[----:B------:R-:W-:Y:S06]  /*15f0*/  BRA `(.L_x_9) ;  /* 0x00000000000c7947 */ /* 0x000fec0003800000 */
.L_x_4:
[----:B------:R-:W0:Y:S01]  /*1600*/  MUFU.RSQ R3, -QNAN ;  /* 0xffc0000000037908 */ /* 0x000e220000001400 */
[----:B------:R-:W-:Y:S05]  /*1610*/  BRA `(.L_x_9) ;  /* 0x0000000000047947 */ /* 0x000fea0003800000 */
.L_x_3:
[----:B------:R-:W-:-:S07]  /*1620*/  FADD.FTZ R3, R2, R3 ;  /* 0x0000000302037221 */ /* 0x000fce0000010000 */
.L_x_9:
[----:B------:R-:W-:-:S04]  /*1630*/  IMAD.MOV.U32 R9, RZ, RZ, 0x0 ;  /* 0x00000000ff097424 */ /* 0x000fc800078e00ff */
[----:B0-----:R-:W-:Y:S05]  /*1640*/  RET.REL.NODEC R8 `(_Z11resizKernelPhPfS0_iiii) ;  /* 0xffffffe8086c7950 */ /* 0x001fea0003c3ffff */
.L_x_10:
[----:B------:R-:W-:-:S00]  /*1650*/  BRA `(.L_x_10) ;  /* 0xfffffffc00fc7947 */ /* 0x000fc0000383ffff */
[----:B------:R-:W-:-:S00]  /*1660*/  NOP ;  /* 0x0000000000007918 */ /* 0x000fc00000000000 */
        /* <DEDUP_REMOVED lines=9> */
.L_x_12:


//--------------------- .text._Z10copyKernelPhS_ii --------------------------
	.section	.text._Z10copyKernelPhS_ii,"ax",@progbits
	.align	128
        .global         _Z10copyKernelPhS_ii
        .type           _Z10copyKernelPhS_ii,@function
        .size           _Z10copyKernelPhS_ii,(.L_x_14 - _Z10copyKernelPhS_ii)
        .other          _Z10copyKernelPhS_ii,@"STO_CUDA_ENTRY STV_DEFAULT"
_Z10copyKernelPhS_ii:
.text._Z10copyKernelPhS_ii:
[----:B------:R-:W-:Y:S01]  /*0000*/  LDC R1, c[0x0][0x37c] ;  /* 0x0000df00ff017b82 */ /* 0x000fe20000000800 */
[----:B------:R-:W0:Y:S07]  /*0010*/  S2R R3, SR_TID.X ;  /* 0x0000000000037919 */ /* 0x000e2e0000002100 */
[----:B------:R-:W0:Y:S01]  /*0020*/  S2UR UR4, SR_CTAID.X ;  /* 0x00000000000479c3 */ /* 0x000e220000002500 */
[----:B------:R-:W1:Y:S07]  /*0030*/  LDCU UR7, c[0x0][0x394] ;  /* 0x00007280ff0777ac */ /* 0x000e6e0008000800 */
[----:B------:R-:W0:Y:S02]  /*0040*/  LDC R0, c[0x0][0x360] ;  /* 0x0000d800ff007b82 */ /* 0x000e240000000800 */
[----:B0-----:R-:W-:-:S05]  /*0050*/  IMAD R0, R0, UR4, R3 ;  /* 0x0000000400007c24 */ /* 0x001fca000f8e0203 */
[----:B-1----:R-:W-:-:S13]  /*0060*/  ISETP.GE.AND P0, PT, R0, UR7, PT ;  /* 0x0000000700007c0c */ /* 0x002fda000bf06270 */
[----:B------:R-:W-:Y:S05]  /*0070*/  @P0 EXIT ;  /* 0x000000000000094d */ /* 0x000fea0003800000 */
[----:B------:R-:W0:Y:S01]  /*0080*/  LDCU.128 UR8, c[0x0][0x380] ;  /* 0x00007000ff0877ac */ /* 0x000e220008000c00 */
[----:B------:R-:W1:Y:S01]  /*0090*/  LDC R5, c[0x0][0x390] ;  /* 0x0000e400ff057b82 */ /* 0x000e620000000800 */
[----:B------:R-:W2:Y:S01]  /*00a0*/  LDCU.64 UR4, c[0x0][0x358] ;  /* 0x00006b00ff0477ac */ /* 0x000ea20008000a00 */
[----:B0-----:R-:W-:-:S04]  /*00b0*/  IADD3 R2, P0, PT, R0, UR8, RZ ;  /* 0x0000000800027c10 */ /* 0x001fc8000ff1e0ff */
[----:B------:R-:W-:-:S05]  /*00c0*/  LEA.HI.X.SX32 R3, R0, UR9, 0x1, P0 ;  /* 0x0000000900037c11 */ /* 0x000fca00080f0eff */
[----:B--2---:R-:W2:Y:S01]  /*00d0*/  LDG.E.U8 R13, desc[UR4][R2.64] ;  /* 0x00000004020d7981 */ /* 0x004ea2000c1e1100 */
[----:B-1----:R-:W-:Y:S01]  /*00e0*/  IMAD R5, R5, UR7, RZ ;  /* 0x0000000705057c24 */ /* 0x002fe2000f8e02ff */
[----:B------:R-:W-:Y:S02]  /*00f0*/  USHF.R.S32.HI UR6, URZ, 0x1f, UR7 ;  /* 0x0000001fff067899 */ /* 0x000fe40008011407 */
[----:B------:R-:W-:Y:S01]  /*0100*/  IADD3 R6, P1, PT, R2, UR7, RZ ;  /* 0x0000000702067c10 */ /* 0x000fe2000ff3e0ff */
[----:B------:R-:W-:-:S03]  /*0110*/  IMAD R5, R5, 0x3, R0 ;  /* 0x0000000305057824 */ /* 0x000fc600078e0200 */
[----:B------:R-:W-:Y:S02]  /*0120*/  IADD3.X R7, PT, PT, R3, UR6, RZ, P1, !PT ;  /* 0x0000000603077c10 */ /* 0x000fe40008ffe4ff */
[----:B------:R-:W-:-:S04]  /*0130*/  IADD3 R4, P0, PT, R5, UR10, RZ ;  /* 0x0000000a05047c10 */ /* 0x000fc8000ff1e0ff */
[----:B------:R-:W-:-:S05]  /*0140*/  LEA.HI.X.SX32 R5, R5, UR11, 0x1, P0 ;  /* 0x0000000b05057c11 */ /* 0x000fca00080f0eff */
[----:B--2---:R-:W-:Y:S04]  /*0150*/  STG.E.U8 desc[UR4][R4.64], R13 ;  /* 0x0000000d04007986 */ /* 0x004fe8000c101104 */
[----:B------:R-:W2:Y:S01]  /*0160*/  LDG.E.U8 R15, desc[UR4][R6.64] ;  /* 0x00000004060f7981 */ /* 0x000ea2000c1e1100 */
[----:B------:R-:W-:Y:S02]  /*0170*/  IADD3 R8, P1, PT, R6, UR7, RZ ;  /* 0x0000000706087c10 */ /* 0x000fe4000ff3e0ff */
[----:B------:R-:W-:Y:S02]  /*0180*/  IADD3 R2, P0, PT, R4, UR7, RZ ;  /* 0x0000000704027c10 */ /* 0x000fe4000ff1e0ff */
[----:B------:R-:W-:Y:S02]  /*0190*/  IADD3.X R9, PT, PT, R7, UR6, RZ, P1, !PT ;  /* 0x0000000607097c10 */ /* 0x000fe40008ffe4ff */
[----:B------:R-:W-:-:S05]  /*01a0*/  IADD3.X R3, PT, PT, R5, UR6, RZ, P0, !PT ;  /* 0x0000000605037c10 */ /* 0x000fca00087fe4ff */
[----:B--2---:R-:W-:Y:S04]  /*01b0*/  STG.E.U8 desc[UR4][R2.64], R15 ;  /* 0x0000000f02007986 */ /* 0x004fe8000c101104 */
[----:B------:R-:W2:Y:S01]  /*01c0*/  LDG.E.U8 R9, desc[UR4][R8.64] ;  /* 0x0000000408097981 */ /* 0x000ea2000c1e1100 */
[----:B------:R-:W-:-:S04]  /*01d0*/  IADD3 R10, P0, PT, R2, UR7, RZ ;  /* 0x00000007020a7c10 */ /* 0x000fc8000ff1e0ff */
[----:B------:R-:W-:-:S05]  /*01e0*/  IADD3.X R11, PT, PT, R3, UR6, RZ, P0, !PT ;  /* 0x00000006030b7c10 */ /* 0x000fca00087fe4ff */
[----:B--2---:R-:W-:Y:S01]  /*01f0*/  STG.E.U8 desc[UR4][R10.64], R9 ;  /* 0x000000090a007986 */ /* 0x004fe2000c101104 */
[----:B------:R-:W-:Y:S05]  /*0200*/  EXIT ;  /* 0x000000000000794d */ /* 0x000fea0003800000 */
.L_x_11:
        /* <DEDUP_REMOVED lines=15> */
.L_x_14:


//--------------------- .nv.shared.reserved.0     --------------------------
	.section	.nv.shared.reserved.0,"aw",@nobits
	.weak		__nv_reservedSMEM_offset_0_alias
	.size		__nv_reservedSMEM_offset_0_alias, 0, 64
	.other		__nv_reservedSMEM_offset_0_alias,@"STO_CUDA_RESERVED_SHARED STV_DEFAULT"
__nv_reservedSMEM_offset_0_alias:
	.zero		0
	.zero		64


//--------------------- .nv.constant0._Z11resizKernelPhPfS0_iiii --------------------------
	.section	.nv.constant0._Z11resizKernelPhPfS0_iiii,"a",@progbits
	.sectionflags	@""
	.align	4
.nv.constant0._Z11resizKernelPhPfS0_iiii:
	.zero		936


//--------------------- .nv.constant0._Z10copyKernelPhS_ii --------------------------
	.section	.nv.constant0._Z10copyKernelPhS_ii,"a",@progbits
	.sectionflags	@""
	.align	4
.nv.constant0._Z10copyKernelPhS_ii:
	.zero		920


//--------------------- SYMBOLS --------------------------

	.type		.nv.reservedSmem.offset0,@object
	.size		.nv.reservedSmem.offset0,0x4
